	.target	sm_90a

	.elftype	@"ET_EXEC"


//--------------------- .note.nv.tkinfo           --------------------------
	.section	.note.nv.tkinfo,"",@"SHT_NOTE"
	.sectionflags	@"SHF_NOTE_NV_TKINFO"
	.tkinfo
        /*0018*/ 	.word	0x00000002
        /*0030*/ 	.string	""
        /*0030*/ 	.string	"ptxas"
        /*0030*/ 	.string	"Cuda compilation tools, release 13.0, V13.0.88"
        /*0030*/ 	.string	"Build cuda_13.0.r13.0/compiler.36424714_0"
        /*0030*/ 	.string	"-arch sm_90a -m 64 "



//--------------------- .note.nv.cuinfo           --------------------------
	.section	.note.nv.cuinfo,"",@"SHT_NOTE"
	.sectionflags	@"SHF_NOTE_NV_CUINFO"
        /*0018*/ 	.short	0x0002
        /*001a*/ 	.short	0x005a
        /*001c*/ 	.short	0x0082
	.zero		2


//--------------------- .nv.info                  --------------------------
	.section	.nv.info,"",@"SHT_CUDA_INFO"
	.align	4


	//----- nvinfo : EIATTR_REGCOUNT
	.align		4
        /*0000*/ 	.byte	0x04, 0x2f
        /*0002*/ 	.short	(.L_12 - .L_11)
	.align		4
.L_11:
        /*0004*/ 	.word	index@(_ZN7cutlass13device_kernelINS_4gemm6kernel13GemmUniversalIN4cute5tupleIJiiiiEEENS1_10collective13CollectiveMmaINS1_40MainloopSm90TmaGmmaWarpSpecializedSparseILi6ENS5_IJNS4_1CILi1EEENSA_ILi2EEESB_EEENS1_35KernelTmaWarpSpecializedCooperativeEEENS5_IJNSA_ILi256EEENSA_ILi128EEENSA_ILi64EEEEEENS_10bfloat16_tENS5_IJNS4_6LayoutINS5_IJiNS5_IJSC_iEEEiEEENS5_IJlNS5_IJSB_SC_EEElEEEEENSL_INS5_IJNS5_IJNS5_IJNSA_ILi8EEESC_NSA_ILi4EEEEEEiEEENS5_IJNS5_IJNSA_ILi16EEESC_SC_EEEiEEEiEEENS5_IJNS5_IJNS5_IJSI_SV_NSA_ILi1024EEEEEENSA_ILi4096EEEEEENS5_IJNS5_IJSB_NSA_ILi512EEENSA_ILi32EEEEEElEEElEEEEEEEESK_NS5_IJlSB_lEEENS4_8TiledMMAINS4_8MMA_AtomIJNS4_4SM904GMMA6SPARSE29GMMA_64x128x32_F32BF16BF16_SSILNS1E_5MajorE0ELS1H_0ELNS1E_7ScaleInE1ELS1I_1ELNS1E_9SparseSelE0EEEEEENSL_INS5_IJSC_SB_SB_EEENS5_IJSB_NSA_ILi0EEES1N_EEEEENS5_IJNS4_10UnderscoreES1Q_S1Q_EEEEENS4_23SM90_TMA_LOAD_MULTICASTENS4_14ComposedLayoutINS4_7SwizzleILi2ELi4ELi3EEENS4_25smem_sparse_ptr_flag_bitsILi2ELi16EEENSL_INS5_IJNS5_IJSB_SR_EEENS5_IJSC_S14_EEEEEENS5_IJNS5_IJS1N_SI_EEESO_EEEEEEEvNS4_8identityENS4_13SM90_TMA_LOADENS1U_INS1V_ILi3ELi4ELi3EEENS4_18smem_ptr_flag_bitsILi16EEENSL_INS5_IJSR_SI_EEENS5_IJSI_SB_EEEEEEEvS26_EENS_8epilogue10collective6detail29Sm90TmaWarpSpecializedAdapterINS2H_15DefaultEpilogueIfNS5_IJSB_llEEES2L_NS2G_6thread17LinearCombinationIfLi1EffLNS2M_9ScaleType4KindE0ELNS_15FloatRoundStyleE2EfEENS1_15EpilogueDefaultEEEEEvvEEEEvNT_6ParamsE)
        /*0008*/ 	.word	0x000000a8


	//----- nvinfo : EIATTR_FRAME_SIZE
	.align		4
.L_12:
        /*000c*/ 	.byte	0x04, 0x11
        /*000e*/ 	.short	(.L_14 - .L_13)
	.align		4
.L_13:
        /*0010*/ 	.word	index@(_ZN7cutlass13device_kernelINS_4gemm6kernel13GemmUniversalIN4cute5tupleIJiiiiEEENS1_10collective13CollectiveMmaINS1_40MainloopSm90TmaGmmaWarpSpecializedSparseILi6ENS5_IJNS4_1CILi1EEENSA_ILi2EEESB_EEENS1_35KernelTmaWarpSpecializedCooperativeEEENS5_IJNSA_ILi256EEENSA_ILi128EEENSA_ILi64EEEEEENS_10bfloat16_tENS5_IJNS4_6LayoutINS5_IJiNS5_IJSC_iEEEiEEENS5_IJlNS5_IJSB_SC_EEElEEEEENSL_INS5_IJNS5_IJNS5_IJNSA_ILi8EEESC_NSA_ILi4EEEEEEiEEENS5_IJNS5_IJNSA_ILi16EEESC_SC_EEEiEEEiEEENS5_IJNS5_IJNS5_IJSI_SV_NSA_ILi1024EEEEEENSA_ILi4096EEEEEENS5_IJNS5_IJSB_NSA_ILi512EEENSA_ILi32EEEEEElEEElEEEEEEEESK_NS5_IJlSB_lEEENS4_8TiledMMAINS4_8MMA_AtomIJNS4_4SM904GMMA6SPARSE29GMMA_64x128x32_F32BF16BF16_SSILNS1E_5MajorE0ELS1H_0ELNS1E_7ScaleInE1ELS1I_1ELNS1E_9SparseSelE0EEEEEENSL_INS5_IJSC_SB_SB_EEENS5_IJSB_NSA_ILi0EEES1N_EEEEENS5_IJNS4_10UnderscoreES1Q_S1Q_EEEEENS4_23SM90_TMA_LOAD_MULTICASTENS4_14ComposedLayoutINS4_7SwizzleILi2ELi4ELi3EEENS4_25smem_sparse_ptr_flag_bitsILi2ELi16EEENSL_INS5_IJNS5_IJSB_SR_EEENS5_IJSC_S14_EEEEEENS5_IJNS5_IJS1N_SI_EEESO_EEEEEEEvNS4_8identityENS4_13SM90_TMA_LOADENS1U_INS1V_ILi3ELi4ELi3EEENS4_18smem_ptr_flag_bitsILi16EEENSL_INS5_IJSR_SI_EEENS5_IJSI_SB_EEEEEEEvS26_EENS_8epilogue10collective6detail29Sm90TmaWarpSpecializedAdapterINS2H_15DefaultEpilogueIfNS5_IJSB_llEEES2L_NS2G_6thread17LinearCombinationIfLi1EffLNS2M_9ScaleType4KindE0ELNS_15FloatRoundStyleE2EfEENS1_15EpilogueDefaultEEEEEvvEEEEvNT_6ParamsE)
        /*0014*/ 	.word	0x00000000


	//----- nvinfo : EIATTR_MIN_STACK_SIZE
	.align		4
.L_14:
        /*0018*/ 	.byte	0x04, 0x12
        /*001a*/ 	.short	(.L_16 - .L_15)
	.align		4
.L_15:
        /*001c*/ 	.word	index@(_ZN7cutlass13device_kernelINS_4gemm6kernel13GemmUniversalIN4cute5tupleIJiiiiEEENS1_10collective13CollectiveMmaINS1_40MainloopSm90TmaGmmaWarpSpecializedSparseILi6ENS5_IJNS4_1CILi1EEENSA_ILi2EEESB_EEENS1_35KernelTmaWarpSpecializedCooperativeEEENS5_IJNSA_ILi256EEENSA_ILi128EEENSA_ILi64EEEEEENS_10bfloat16_tENS5_IJNS4_6LayoutINS5_IJiNS5_IJSC_iEEEiEEENS5_IJlNS5_IJSB_SC_EEElEEEEENSL_INS5_IJNS5_IJNS5_IJNSA_ILi8EEESC_NSA_ILi4EEEEEEiEEENS5_IJNS5_IJNSA_ILi16EEESC_SC_EEEiEEEiEEENS5_IJNS5_IJNS5_IJSI_SV_NSA_ILi1024EEEEEENSA_ILi4096EEEEEENS5_IJNS5_IJSB_NSA_ILi512EEENSA_ILi32EEEEEElEEElEEEEEEEESK_NS5_IJlSB_lEEENS4_8TiledMMAINS4_8MMA_AtomIJNS4_4SM904GMMA6SPARSE29GMMA_64x128x32_F32BF16BF16_SSILNS1E_5MajorE0ELS1H_0ELNS1E_7ScaleInE1ELS1I_1ELNS1E_9SparseSelE0EEEEEENSL_INS5_IJSC_SB_SB_EEENS5_IJSB_NSA_ILi0EEES1N_EEEEENS5_IJNS4_10UnderscoreES1Q_S1Q_EEEEENS4_23SM90_TMA_LOAD_MULTICASTENS4_14ComposedLayoutINS4_7SwizzleILi2ELi4ELi3EEENS4_25smem_sparse_ptr_flag_bitsILi2ELi16EEENSL_INS5_IJNS5_IJSB_SR_EEENS5_IJSC_S14_EEEEEENS5_IJNS5_IJS1N_SI_EEESO_EEEEEEEvNS4_8identityENS4_13SM90_TMA_LOADENS1U_INS1V_ILi3ELi4ELi3EEENS4_18smem_ptr_flag_bitsILi16EEENSL_INS5_IJSR_SI_EEENS5_IJSI_SB_EEEEEEEvS26_EENS_8epilogue10collective6detail29Sm90TmaWarpSpecializedAdapterINS2H_15DefaultEpilogueIfNS5_IJSB_llEEES2L_NS2G_6thread17LinearCombinationIfLi1EffLNS2M_9ScaleType4KindE0ELNS_15FloatRoundStyleE2EfEENS1_15EpilogueDefaultEEEEEvvEEEEvNT_6ParamsE)
        /*0020*/ 	.word	0x00000000
.L_16:


//--------------------- .nv.compat                --------------------------
	.section	.nv.compat,"",@"SHT_CUDA_COMPAT_INFO"
	.align	4
        /*0000*/ 	.byte	0x02, 0x09, 0x01, 0x00, 0x02, 0x02, 0x04, 0x00, 0x02, 0x05, 0x05, 0x00, 0x03, 0x07, 0x01, 0x01
        /*0010*/ 	.byte	0x02, 0x03, 0x01, 0x00, 0x02, 0x06, 0x01, 0x00, 0x04, 0x0b, 0x08, 0x00, 0x00, 0x00, 0x00, 0x00
        /*0020*/ 	.byte	0x00, 0x00, 0x00, 0x00


//--------------------- .nv.info._ZN7cutlass13device_kernelINS_4gemm6kernel13GemmUniversalIN4cute5tupleIJiiiiEEENS1_10collective13CollectiveMmaINS1_40MainloopSm90TmaGmmaWarpSpecializedSparseILi6ENS5_IJNS4_1CILi1EEENSA_ILi2EEESB_EEENS1_35KernelTmaWarpSpecializedCooperativeEEENS5_IJNSA_ILi256EEENSA_ILi128EEENSA_ILi64EEEEEENS_10bfloat16_tENS5_IJNS4_6LayoutINS5_IJiNS5_IJSC_iEEEiEEENS5_IJlNS5_IJSB_SC_EEElEEEEENSL_INS5_IJNS5_IJNS5_IJNSA_ILi8EEESC_NSA_ILi4EEEEEEiEEENS5_IJNS5_IJNSA_ILi16EEESC_SC_EEEiEEEiEEENS5_IJNS5_IJNS5_IJSI_SV_NSA_ILi1024EEEEEENSA_ILi4096EEEEEENS5_IJNS5_IJSB_NSA_ILi512EEENSA_ILi32EEEEEElEEElEEEEEEEESK_NS5_IJlSB_lEEENS4_8TiledMMAINS4_8MMA_AtomIJNS4_4SM904GMMA6SPARSE29GMMA_64x128x32_F32BF16BF16_SSILNS1E_5MajorE0ELS1H_0ELNS1E_7ScaleInE1ELS1I_1ELNS1E_9SparseSelE0EEEEEENSL_INS5_IJSC_SB_SB_EEENS5_IJSB_NSA_ILi0EEES1N_EEEEENS5_IJNS4_10UnderscoreES1Q_S1Q_EEEEENS4_23SM90_TMA_LOAD_MULTICASTENS4_14ComposedLayoutINS4_7SwizzleILi2ELi4ELi3EEENS4_25smem_sparse_ptr_flag_bitsILi2ELi16EEENSL_INS5_IJNS5_IJSB_SR_EEENS5_IJSC_S14_EEEEEENS5_IJNS5_IJS1N_SI_EEESO_EEEEEEEvNS4_8identityENS4_13SM90_TMA_LOADENS1U_INS1V_ILi3ELi4ELi3EEENS4_18smem_ptr_flag_bitsILi16EEENSL_INS5_IJSR_SI_EEENS5_IJSI_SB_EEEEEEEvS26_EENS_8epilogue10collective6detail29Sm90TmaWarpSpecializedAdapterINS2H_15DefaultEpilogueIfNS5_IJSB_llEEES2L_NS2G_6thread17LinearCombinationIfLi1EffLNS2M_9ScaleType4KindE0ELNS_15FloatRoundStyleE2EfEENS1_15EpilogueDefaultEEEEEvvEEEEvNT_6ParamsE --------------------------
	.section	.nv.info._ZN7cutlass13device_kernelINS_4gemm6kernel13GemmUniversalIN4cute5tupleIJiiiiEEENS1_10collective13CollectiveMmaINS1_40MainloopSm90TmaGmmaWarpSpecializedSparseILi6ENS5_IJNS4_1CILi1EEENSA_ILi2EEESB_EEENS1_35KernelTmaWarpSpecializedCooperativeEEENS5_IJNSA_ILi256EEENSA_ILi128EEENSA_ILi64EEEEEENS_10bfloat16_tENS5_IJNS4_6LayoutINS5_IJiNS5_IJSC_iEEEiEEENS5_IJlNS5_IJSB_SC_EEElEEEEENSL_INS5_IJNS5_IJNS5_IJNSA_ILi8EEESC_NSA_ILi4EEEEEEiEEENS5_IJNS5_IJNSA_ILi16EEESC_SC_EEEiEEEiEEENS5_IJNS5_IJNS5_IJSI_SV_NSA_ILi1024EEEEEENSA_ILi4096EEEEEENS5_IJNS5_IJSB_NSA_ILi512EEENSA_ILi32EEEEEElEEElEEEEEEEESK_NS5_IJlSB_lEEENS4_8TiledMMAINS4_8MMA_AtomIJNS4_4SM904GMMA6SPARSE29GMMA_64x128x32_F32BF16BF16_SSILNS1E_5MajorE0ELS1H_0ELNS1E_7ScaleInE1ELS1I_1ELNS1E_9SparseSelE0EEEEEENSL_INS5_IJSC_SB_SB_EEENS5_IJSB_NSA_ILi0EEES1N_EEEEENS5_IJNS4_10UnderscoreES1Q_S1Q_EEEEENS4_23SM90_TMA_LOAD_MULTICASTENS4_14ComposedLayoutINS4_7SwizzleILi2ELi4ELi3EEENS4_25smem_sparse_ptr_flag_bitsILi2ELi16EEENSL_INS5_IJNS5_IJSB_SR_EEENS5_IJSC_S14_EEEEEENS5_IJNS5_IJS1N_SI_EEESO_EEEEEEEvNS4_8identityENS4_13SM90_TMA_LOADENS1U_INS1V_ILi3ELi4ELi3EEENS4_18smem_ptr_flag_bitsILi16EEENSL_INS5_IJSR_SI_EEENS5_IJSI_SB_EEEEEEEvS26_EENS_8epilogue10collective6detail29Sm90TmaWarpSpecializedAdapterINS2H_15DefaultEpilogueIfNS5_IJSB_llEEES2L_NS2G_6thread17LinearCombinationIfLi1EffLNS2M_9ScaleType4KindE0ELNS_15FloatRoundStyleE2EfEENS1_15EpilogueDefaultEEEEEvvEEEEvNT_6ParamsE,"",@"SHT_CUDA_INFO"
	.sectionflags	@""
	.align	4


	//----- nvinfo : EIATTR_CUDA_API_VERSION
	.align		4
        /*0000*/ 	.byte	0x04, 0x37
        /*0002*/ 	.short	(.L_18 - .L_17)
.L_17:
        /*0004*/ 	.word	0x00000082


	//----- nvinfo : EIATTR_KPARAM_INFO
	.align		4
.L_18:
        /*0008*/ 	.byte	0x04, 0x17
        /*000a*/ 	.short	(.L_20 - .L_19)
.L_19:
        /*000c*/ 	.word	0x00000000
        /*0010*/ 	.short	0x0000
        /*0012*/ 	.short	0x0070
        /*0014*/ 	.byte	0x00, 0xf0, 0x01, 0x14


	//----- nvinfo : EIATTR_SPARSE_MMA_MASK
	.align		4
.L_20:
        /*0018*/ 	.byte	0x03, 0x50
        /*001a*/ 	.short	0x0002


	//----- nvinfo : EIATTR_MAXREG_COUNT
	.align		4
        /*001c*/ 	.byte	0x03, 0x1b
        /*001e*/ 	.short	0x00a8


	//----- nvinfo : EIATTR_NUM_BARRIERS
	.align		4
        /*0020*/ 	.byte	0x02, 0x4c
        /*0022*/ 	.byte	0x01
	.zero		1


	//----- nvinfo : EIATTR_MERCURY_ISA_VERSION
	.align		4
        /*0024*/ 	.byte	0x03, 0x5f
        /*0026*/ 	.short	0x0101


	//----- nvinfo : EIATTR_INT_WARP_WIDE_INSTR_OFFSETS
	.align		4
        /*0028*/ 	.byte	0x04, 0x31
        /*002a*/ 	.short	(.L_22 - .L_21)


	//   ....[0]....
.L_21:
        /*002c*/ 	.word	0x00000500


	//   ....[1]....
        /*0030*/ 	.word	0x00000520


	//   ....[2]....
        /*0034*/ 	.word	0x000006b0


	//----- nvinfo : EIATTR_COOP_GROUP_MASK_REGIDS
	.align		4
.L_22:
        /*0038*/ 	.byte	0x04, 0x29
        /*003a*/ 	.short	(.L_24 - .L_23)


	//   ....[0]....
.L_23:
        /*003c*/ 	.word	0xffffffff


	//   ....[1]....
        /*0040*/ 	.word	0xffffffff


	//   ....[2]....
        /*0044*/ 	.word	0xffffffff


	//   ....[3]....
        /*0048*/ 	.word	0xffffffff


	//   ....[4]....
        /*004c*/ 	.word	0xffffffff


	//   ....[5]....
        /*0050*/ 	.word	0xffffffff


	//----- nvinfo : EIATTR_COOP_GROUP_INSTR_OFFSETS
	.align		4
.L_24:
        /*0054*/ 	.byte	0x04, 0x28
        /*0056*/ 	.short	(.L_26 - .L_25)


	//   ....[0]....
.L_25:
        /*0058*/ 	.word	0x00000060


	//   ....[1]....
        /*005c*/ 	.word	0x00000070


	//   ....[2]....
        /*0060*/ 	.word	0x00000160


	//   ....[3]....
        /*0064*/ 	.word	0x00000330


	//   ....[4]....
        /*0068*/ 	.word	0x000007e0


	//   ....[5]....
        /*006c*/ 	.word	0x00001260


	//----- nvinfo : EIATTR_REG_RECONFIG
	.align		4
.L_26:
        /*0070*/ 	.byte	0x01, 0x54
	.zero		2


	//----- nvinfo : EIATTR_MBARRIER_INSTR_OFFSETS
	.align		4
        /*0074*/ 	.byte	0x04, 0x39
        /*0076*/ 	.short	(.L_28 - .L_27)


	//   ....[0]....
.L_27:
        /*0078*/ 	.word	0x00000260
        /*007c*/ 	.word	0x000000ff
        /*0080*/ 	.word	0x00000000
        /*0084*/ 	.short	0x0100
        /*0086*/ 	.byte	0x08
	.zero		1


	//   ....[1]....
        /*0088*/ 	.word	0x00000270
        /*008c*/ 	.word	0x000000ff
        /*0090*/ 	.word	0x00000030
        /*0094*/ 	.short	0x0100
        /*0096*/ 	.byte	0x08
	.zero		1


	//   ....[2]....
        /*0098*/ 	.word	0x00000280
        /*009c*/ 	.word	0x000000ff
        /*00a0*/ 	.word	0x00000008
        /*00a4*/ 	.short	0x0100
        /*00a6*/ 	.byte	0x08
	.zero		1


	//   ....[3]....
        /*00a8*/ 	.word	0x00000290
        /*00ac*/ 	.word	0x000000ff
        /*00b0*/ 	.word	0x00000038
        /*00b4*/ 	.short	0x0100
        /*00b6*/ 	.byte	0x08
	.zero		1


	//   ....[4]....
        /*00b8*/ 	.word	0x000002a0
        /*00bc*/ 	.word	0x000000ff
        /*00c0*/ 	.word	0x00000010
        /*00c4*/ 	.short	0x0100
        /*00c6*/ 	.byte	0x08
	.zero		1


	//   ....[5]....
        /*00c8*/ 	.word	0x000002b0
        /*00cc*/ 	.word	0x000000ff
        /*00d0*/ 	.word	0x00000040
        /*00d4*/ 	.short	0x0100
        /*00d6*/ 	.byte	0x08
	.zero		1


	//   ....[6]....
        /*00d8*/ 	.word	0x000002c0
        /*00dc*/ 	.word	0x000000ff
        /*00e0*/ 	.word	0x00000018
        /*00e4*/ 	.short	0x0100
        /*00e6*/ 	.byte	0x08
	.zero		1


	//   ....[7]....
        /*00e8*/ 	.word	0x000002d0
        /*00ec*/ 	.word	0x000000ff
        /*00f0*/ 	.word	0x00000048
        /*00f4*/ 	.short	0x0100
        /*00f6*/ 	.byte	0x08
	.zero		1


	//   ....[8]....
        /*00f8*/ 	.word	0x000002e0
        /*00fc*/ 	.word	0x000000ff
        /*0100*/ 	.word	0x00000020
        /*0104*/ 	.short	0x0100
        /*0106*/ 	.byte	0x08
	.zero		1


	//   ....[9]....
        /*0108*/ 	.word	0x000002f0
        /*010c*/ 	.word	0x000000ff
        /*0110*/ 	.word	0x00000050
        /*0114*/ 	.short	0x0100
        /*0116*/ 	.byte	0x08
	.zero		1


	//   ....[10]....
        /*0118*/ 	.word	0x00000300
        /*011c*/ 	.word	0x000000ff
        /*0120*/ 	.word	0x00000028
        /*0124*/ 	.short	0x0100
        /*0126*/ 	.byte	0x08
	.zero		1


	//   ....[11]....
        /*0128*/ 	.word	0x00000310
        /*012c*/ 	.word	0x000000ff
        /*0130*/ 	.word	0x00000058
        /*0134*/ 	.short	0x0100
        /*0136*/ 	.byte	0x08
	.zero		1


	//   ....[12]....
        /*0138*/ 	.word	0x00000740
        /*013c*/ 	.word	0x000000ff
        /*0140*/ 	.word	0x00000070
        /*0144*/ 	.short	0x0100
        /*0146*/ 	.byte	0x06
	.zero		1


	//   ....[13]....
        /*0148*/ 	.word	0x00000790
        /*014c*/ 	.word	0x000000ff
        /*0150*/ 	.word	0x00000078
        /*0154*/ 	.short	0x0100
        /*0156*/ 	.byte	0x06
	.zero		1


	//   ....[14]....
        /*0158*/ 	.word	0x000017a0
        /*015c*/ 	.word	0x000000ff
        /*0160*/ 	.word	0x00000000
        /*0164*/ 	.short	0x010a
        /*0166*/ 	.byte	0x08
	.zero		1


	//   ....[15]....
        /*0168*/ 	.word	0x00001870
        /*016c*/ 	.word	0x000000ff
        /*0170*/ 	.word	0x00000000
        /*0174*/ 	.short	0x010a
        /*0176*/ 	.byte	0x08
	.zero		1


	//   ....[16]....
        /*0178*/ 	.word	0x00001aa0
        /*017c*/ 	.word	0x0000000d
        /*0180*/ 	.word	0x00000000
        /*0184*/ 	.short	0x0101
        /*0186*/ 	.byte	0x3f
	.zero		1


	//   ....[17]....
        /*0188*/ 	.word	0x0000b050
        /*018c*/ 	.word	0x00000017
        /*0190*/ 	.word	0x00000030
        /*0194*/ 	.short	0x010a
        /*0196*/ 	.byte	0x3f
	.zero		1


	//   ....[18]....
        /*0198*/ 	.word	0x0000b480
        /*019c*/ 	.word	0x00000005
        /*01a0*/ 	.word	0x00000078
        /*01a4*/ 	.short	0x0101
        /*01a6*/ 	.byte	0x3f
	.zero		1


	//   ....[19]....
        /*01a8*/ 	.word	0x0000bbc0
        /*01ac*/ 	.word	0x00000005
        /*01b0*/ 	.word	0x00000000
        /*01b4*/ 	.short	0x010a
        /*01b6*/ 	.byte	0x3f
	.zero		1


	//   ....[20]....
        /*01b8*/ 	.word	0x0000bc40
        /*01bc*/ 	.word	0x00000007
        /*01c0*/ 	.word	0x00000000
        /*01c4*/ 	.short	0x010a
        /*01c6*/ 	.byte	0x3f
	.zero		1


	//   ....[21]....
        /*01c8*/ 	.word	0x0000bcd0
        /*01cc*/ 	.word	0x00000006
        /*01d0*/ 	.word	0x00000000
        /*01d4*/ 	.short	0x010a
        /*01d6*/ 	.byte	0x3f
	.zero		1


	//   ....[22]....
        /*01d8*/ 	.word	0x0000bd60
        /*01dc*/ 	.word	0x00000009
        /*01e0*/ 	.word	0x00000000
        /*01e4*/ 	.short	0x010a
        /*01e6*/ 	.byte	0x3f
	.zero		1


	//   ....[23]....
        /*01e8*/ 	.word	0x0000bdf0
        /*01ec*/ 	.word	0x00000006
        /*01f0*/ 	.word	0x00000000
        /*01f4*/ 	.short	0x010a
        /*01f6*/ 	.byte	0x3f
	.zero		1


	//   ....[24]....
        /*01f8*/ 	.word	0x0000be80
        /*01fc*/ 	.word	0x00000003
        /*0200*/ 	.word	0x00000000
        /*0204*/ 	.short	0x010a
        /*0206*/ 	.byte	0x3f
	.zero		1


	//   ....[25]....
        /*0208*/ 	.word	0x0000bef0
        /*020c*/ 	.word	0x0000000d
        /*0210*/ 	.word	0x00000000
        /*0214*/ 	.short	0x010a
        /*0216*/ 	.byte	0x3f
	.zero		1


	//   ....[26]....
        /*0218*/ 	.word	0x0000bfc0
        /*021c*/ 	.word	0x00000017
        /*0220*/ 	.word	0x00000030
        /*0224*/ 	.short	0x010a
        /*0226*/ 	.byte	0x3f
	.zero		1


	//   ....[27]....
        /*0228*/ 	.word	0x0000c090
        /*022c*/ 	.word	0x00000005
        /*0230*/ 	.word	0x00000000
        /*0234*/ 	.short	0x010a
        /*0236*/ 	.byte	0x3f
	.zero		1


	//   ....[28]....
        /*0238*/ 	.word	0x0000c0e0
        /*023c*/ 	.word	0x00000007
        /*0240*/ 	.word	0x00000000
        /*0244*/ 	.short	0x010a
        /*0246*/ 	.byte	0x3f
	.zero		1


	//   ....[29]....
        /*0248*/ 	.word	0x0000c130
        /*024c*/ 	.word	0x00000006
        /*0250*/ 	.word	0x00000000
        /*0254*/ 	.short	0x010a
        /*0256*/ 	.byte	0x3f
	.zero		1


	//   ....[30]....
        /*0258*/ 	.word	0x0000c180
        /*025c*/ 	.word	0x00000009
        /*0260*/ 	.word	0x00000000
        /*0264*/ 	.short	0x010a
        /*0266*/ 	.byte	0x3f
	.zero		1


	//   ....[31]....
        /*0268*/ 	.word	0x0000c1d0
        /*026c*/ 	.word	0x00000006
        /*0270*/ 	.word	0x00000000
        /*0274*/ 	.short	0x010a
        /*0276*/ 	.byte	0x3f
	.zero		1


	//----- nvinfo : EIATTR_NUM_MBARRIERS
	.align		4
.L_28:
        /*0278*/ 	.byte	0x03, 0x38
        /*027a*/ 	.short	0x000e


	//----- nvinfo : EIATTR_EXIT_INSTR_OFFSETS
	.align		4
        /*027c*/ 	.byte	0x04, 0x1c
        /*027e*/ 	.short	(.L_30 - .L_29)


	//   ....[0]....
.L_29:
        /*0280*/ 	.word	0x00000940


	//   ....[1]....
        /*0284*/ 	.word	0x00001130


	//   ....[2]....
        /*0288*/ 	.word	0x0000a750


	//   ....[3]....
        /*028c*/ 	.word	0x0000ac90


	//   ....[4]....
        /*0290*/ 	.word	0x0000bed0


	//----- nvinfo : EIATTR_MAX_THREADS
	.align		4
.L_30:
        /*0294*/ 	.byte	0x04, 0x05
        /*0296*/ 	.short	(.L_32 - .L_31)
.L_31:
        /*0298*/ 	.word	0x00000180
        /*029c*/ 	.word	0x00000001
        /*02a0*/ 	.word	0x00000001


	//----- nvinfo : EIATTR_CRS_STACK_SIZE
	.align		4
.L_32:
        /*02a4*/ 	.byte	0x04, 0x1e
        /*02a6*/ 	.short	(.L_34 - .L_33)
.L_33:
        /*02a8*/ 	.word	0x00000000


	//----- nvinfo : EIATTR_CBANK_PARAM_SIZE
	.align		4
.L_34:
        /*02ac*/ 	.byte	0x03, 0x19
        /*02ae*/ 	.short	0x0570


	//----- nvinfo : EIATTR_PARAM_CBANK
	.align		4
        /*02b0*/ 	.byte	0x04, 0x0a
        /*02b2*/ 	.short	(.L_36 - .L_35)
	.align		4
.L_35:
        /*02b4*/ 	.word	index@(.nv.constant0._ZN7cutlass13device_kernelINS_4gemm6kernel13GemmUniversalIN4cute5tupleIJiiiiEEENS1_10collective13CollectiveMmaINS1_40MainloopSm90TmaGmmaWarpSpecializedSparseILi6ENS5_IJNS4_1CILi1EEENSA_ILi2EEESB_EEENS1_35KernelTmaWarpSpecializedCooperativeEEENS5_IJNSA_ILi256EEENSA_ILi128EEENSA_ILi64EEEEEENS_10bfloat16_tENS5_IJNS4_6LayoutINS5_IJiNS5_IJSC_iEEEiEEENS5_IJlNS5_IJSB_SC_EEElEEEEENSL_INS5_IJNS5_IJNS5_IJNSA_ILi8EEESC_NSA_ILi4EEEEEEiEEENS5_IJNS5_IJNSA_ILi16EEESC_SC_EEEiEEEiEEENS5_IJNS5_IJNS5_IJSI_SV_NSA_ILi1024EEEEEENSA_ILi4096EEEEEENS5_IJNS5_IJSB_NSA_ILi512EEENSA_ILi32EEEEEElEEElEEEEEEEESK_NS5_IJlSB_lEEENS4_8TiledMMAINS4_8MMA_AtomIJNS4_4SM904GMMA6SPARSE29GMMA_64x128x32_F32BF16BF16_SSILNS1E_5MajorE0ELS1H_0ELNS1E_7ScaleInE1ELS1I_1ELNS1E_9SparseSelE0EEEEEENSL_INS5_IJSC_SB_SB_EEENS5_IJSB_NSA_ILi0EEES1N_EEEEENS5_IJNS4_10UnderscoreES1Q_S1Q_EEEEENS4_23SM90_TMA_LOAD_MULTICASTENS4_14ComposedLayoutINS4_7SwizzleILi2ELi4ELi3EEENS4_25smem_sparse_ptr_flag_bitsILi2ELi16EEENSL_INS5_IJNS5_IJSB_SR_EEENS5_IJSC_S14_EEEEEENS5_IJNS5_IJS1N_SI_EEESO_EEEEEEEvNS4_8identityENS4_13SM90_TMA_LOADENS1U_INS1V_ILi3ELi4ELi3EEENS4_18smem_ptr_flag_bitsILi16EEENSL_INS5_IJSR_SI_EEENS5_IJSI_SB_EEEEEEEvS26_EENS_8epilogue10collective6detail29Sm90TmaWarpSpecializedAdapterINS2H_15DefaultEpilogueIfNS5_IJSB_llEEES2L_NS2G_6thread17LinearCombinationIfLi1EffLNS2M_9ScaleType4KindE0ELNS_15FloatRoundStyleE2EfEENS1_15EpilogueDefaultEEEEEvvEEEEvNT_6ParamsE)
        /*02b8*/ 	.short	0x0210
        /*02ba*/ 	.short	0x0570


	//----- nvinfo : EIATTR_SW_WAR
	.align		4
.L_36:
        /*02bc*/ 	.byte	0x04, 0x36
        /*02be*/ 	.short	(.L_38 - .L_37)
.L_37:
        /*02c0*/ 	.word	0x00000008
.L_38:


//--------------------- .nv.callgraph             --------------------------
	.section	.nv.callgraph,"",@"SHT_CUDA_CALLGRAPH"
	.align	4
	.sectionentsize	8
	.align		4
        /*0000*/ 	.word	0x00000000
	.align		4
        /*0004*/ 	.word	0xffffffff
	.align		4
        /*0008*/ 	.word	0x00000000
	.align		4
        /*000c*/ 	.word	0xfffffffe
	.align		4
        /*0010*/ 	.word	0x00000000
	.align		4
        /*0014*/ 	.word	0xfffffffd
	.align		4
        /*0018*/ 	.word	0x00000000
	.align		4
        /*001c*/ 	.word	0xfffffffc


//--------------------- .nv.constant4             --------------------------
	.section	.nv.constant4,"a",@progbits
	.align	8
	.align		8
.nv.constant4:
        /*0000*/ 	.dword	_ZN39_INTERNAL_6dee5d67_4_k_cu_d0759eb6_27964cuda3std3__45__cpo5beginE
	.align		8
        /*0008*/ 	.dword	_ZN39_INTERNAL_6dee5d67_4_k_cu_d0759eb6_27964cuda3std3__45__cpo3endE
	.align		8
        /*0010*/ 	.dword	_ZN39_INTERNAL_6dee5d67_4_k_cu_d0759eb6_27964cuda3std3__45__cpo6cbeginE
	.align		8
        /*0018*/ 	.dword	_ZN39_INTERNAL_6dee5d67_4_k_cu_d0759eb6_27964cuda3std3__45__cpo4cendE
	.align		8
        /*0020*/ 	.dword	_ZN39_INTERNAL_6dee5d67_4_k_cu_d0759eb6_27964cuda3std3__441_GLOBAL__N__6dee5d67_4_k_cu_d0759eb6_27966ignoreE
	.align		8
        /*0028*/ 	.dword	_ZN39_INTERNAL_6dee5d67_4_k_cu_d0759eb6_27964cuda3std3__419piecewise_constructE
	.align		8
        /*0030*/ 	.dword	_ZN39_INTERNAL_6dee5d67_4_k_cu_d0759eb6_27964cuda3std3__48in_placeE
	.align		8
        /*0038*/ 	.dword	_ZN39_INTERNAL_6dee5d67_4_k_cu_d0759eb6_27964cuda3std6ranges3__45__cpo4swapE
	.align		8
        /*0040*/ 	.dword	_ZN39_INTERNAL_6dee5d67_4_k_cu_d0759eb6_27964cuda3std6ranges3__45__cpo9iter_moveE
	.align		8
        /*0048*/ 	.dword	_ZN39_INTERNAL_6dee5d67_4_k_cu_d0759eb6_27964cute7productE
	.align		8
        /*0050*/ 	.dword	_ZN39_INTERNAL_6dee5d67_4_k_cu_d0759eb6_27964cute1_E


//--------------------- .text._ZN7cutlass13device_kernelINS_4gemm6kernel13GemmUniversalIN4cute5tupleIJiiiiEEENS1_10collective13CollectiveMmaINS1_40MainloopSm90TmaGmmaWarpSpecializedSparseILi6ENS5_IJNS4_1CILi1EEENSA_ILi2EEESB_EEENS1_35KernelTmaWarpSpecializedCooperativeEEENS5_IJNSA_ILi256EEENSA_ILi128EEENSA_ILi64EEEEEENS_10bfloat16_tENS5_IJNS4_6LayoutINS5_IJiNS5_IJSC_iEEEiEEENS5_IJlNS5_IJSB_SC_EEElEEEEENSL_INS5_IJNS5_IJNS5_IJNSA_ILi8EEESC_NSA_ILi4EEEEEEiEEENS5_IJNS5_IJNSA_ILi16EEESC_SC_EEEiEEEiEEENS5_IJNS5_IJNS5_IJSI_SV_NSA_ILi1024EEEEEENSA_ILi4096EEEEEENS5_IJNS5_IJSB_NSA_ILi512EEENSA_ILi32EEEEEElEEElEEEEEEEESK_NS5_IJlSB_lEEENS4_8TiledMMAINS4_8MMA_AtomIJNS4_4SM904GMMA6SPARSE29GMMA_64x128x32_F32BF16BF16_SSILNS1E_5MajorE0ELS1H_0ELNS1E_7ScaleInE1ELS1I_1ELNS1E_9SparseSelE0EEEEEENSL_INS5_IJSC_SB_SB_EEENS5_IJSB_NSA_ILi0EEES1N_EEEEENS5_IJNS4_10UnderscoreES1Q_S1Q_EEEEENS4_23SM90_TMA_LOAD_MULTICASTENS4_14ComposedLayoutINS4_7SwizzleILi2ELi4ELi3EEENS4_25smem_sparse_ptr_flag_bitsILi2ELi16EEENSL_INS5_IJNS5_IJSB_SR_EEENS5_IJSC_S14_EEEEEENS5_IJNS5_IJS1N_SI_EEESO_EEEEEEEvNS4_8identityENS4_13SM90_TMA_LOADENS1U_INS1V_ILi3ELi4ELi3EEENS4_18smem_ptr_flag_bitsILi16EEENSL_INS5_IJSR_SI_EEENS5_IJSI_SB_EEEEEEEvS26_EENS_8epilogue10collective6detail29Sm90TmaWarpSpecializedAdapterINS2H_15DefaultEpilogueIfNS5_IJSB_llEEES2L_NS2G_6thread17LinearCombinationIfLi1EffLNS2M_9ScaleType4KindE0ELNS_15FloatRoundStyleE2EfEENS1_15EpilogueDefaultEEEEEvvEEEEvNT_6ParamsE --------------------------
	.section	.text._ZN7cutlass13device_kernelINS_4gemm6kernel13GemmUniversalIN4cute5tupleIJiiiiEEENS1_10collective13CollectiveMmaINS1_40MainloopSm90TmaGmmaWarpSpecializedSparseILi6ENS5_IJNS4_1CILi1EEENSA_ILi2EEESB_EEENS1_35KernelTmaWarpSpecializedCooperativeEEENS5_IJNSA_ILi256EEENSA_ILi128EEENSA_ILi64EEEEEENS_10bfloat16_tENS5_IJNS4_6LayoutINS5_IJiNS5_IJSC_iEEEiEEENS5_IJlNS5_IJSB_SC_EEElEEEEENSL_INS5_IJNS5_IJNS5_IJNSA_ILi8EEESC_NSA_ILi4EEEEEEiEEENS5_IJNS5_IJNSA_ILi16EEESC_SC_EEEiEEEiEEENS5_IJNS5_IJNS5_IJSI_SV_NSA_ILi1024EEEEEENSA_ILi4096EEEEEENS5_IJNS5_IJSB_NSA_ILi512EEENSA_ILi32EEEEEElEEElEEEEEEEESK_NS5_IJlSB_lEEENS4_8TiledMMAINS4_8MMA_AtomIJNS4_4SM904GMMA6SPARSE29GMMA_64x128x32_F32BF16BF16_SSILNS1E_5MajorE0ELS1H_0ELNS1E_7ScaleInE1ELS1I_1ELNS1E_9SparseSelE0EEEEEENSL_INS5_IJSC_SB_SB_EEENS5_IJSB_NSA_ILi0EEES1N_EEEEENS5_IJNS4_10UnderscoreES1Q_S1Q_EEEEENS4_23SM90_TMA_LOAD_MULTICASTENS4_14ComposedLayoutINS4_7SwizzleILi2ELi4ELi3EEENS4_25smem_sparse_ptr_flag_bitsILi2ELi16EEENSL_INS5_IJNS5_IJSB_SR_EEENS5_IJSC_S14_EEEEEENS5_IJNS5_IJS1N_SI_EEESO_EEEEEEEvNS4_8identityENS4_13SM90_TMA_LOADENS1U_INS1V_ILi3ELi4ELi3EEENS4_18smem_ptr_flag_bitsILi16EEENSL_INS5_IJSR_SI_EEENS5_IJSI_SB_EEEEEEEvS26_EENS_8epilogue10collective6detail29Sm90TmaWarpSpecializedAdapterINS2H_15DefaultEpilogueIfNS5_IJSB_llEEES2L_NS2G_6thread17LinearCombinationIfLi1EffLNS2M_9ScaleType4KindE0ELNS_15FloatRoundStyleE2EfEENS1_15EpilogueDefaultEEEEEvvEEEEvNT_6ParamsE,"ax",@progbits
	.align	128
.text._ZN7cutlass13device_kernelINS_4gemm6kernel13GemmUniversalIN4cute5tupleIJiiiiEEENS1_10collective13CollectiveMmaINS1_40MainloopSm90TmaGmmaWarpSpecializedSparseILi6ENS5_IJNS4_1CILi1EEENSA_ILi2EEESB_EEENS1_35KernelTmaWarpSpecializedCooperativeEEENS5_IJNSA_ILi256EEENSA_ILi128EEENSA_ILi64EEEEEENS_10bfloat16_tENS5_IJNS4_6LayoutINS5_IJiNS5_IJSC_iEEEiEEENS5_IJlNS5_IJSB_SC_EEElEEEEENSL_INS5_IJNS5_IJNS5_IJNSA_ILi8EEESC_NSA_ILi4EEEEEEiEEENS5_IJNS5_IJNSA_ILi16EEESC_SC_EEEiEEEiEEENS5_IJNS5_IJNS5_IJSI_SV_NSA_ILi1024EEEEEENSA_ILi4096EEEEEENS5_IJNS5_IJSB_NSA_ILi512EEENSA_ILi32EEEEEElEEElEEEEEEEESK_NS5_IJlSB_lEEENS4_8TiledMMAINS4_8MMA_AtomIJNS4_4SM904GMMA6SPARSE29GMMA_64x128x32_F32BF16BF16_SSILNS1E_5MajorE0ELS1H_0ELNS1E_7ScaleInE1ELS1I_1ELNS1E_9SparseSelE0EEEEEENSL_INS5_IJSC_SB_SB_EEENS5_IJSB_NSA_ILi0EEES1N_EEEEENS5_IJNS4_10UnderscoreES1Q_S1Q_EEEEENS4_23SM90_TMA_LOAD_MULTICASTENS4_14ComposedLayoutINS4_7SwizzleILi2ELi4ELi3EEENS4_25smem_sparse_ptr_flag_bitsILi2ELi16EEENSL_INS5_IJNS5_IJSB_SR_EEENS5_IJSC_S14_EEEEEENS5_IJNS5_IJS1N_SI_EEESO_EEEEEEEvNS4_8identityENS4_13SM90_TMA_LOADENS1U_INS1V_ILi3ELi4ELi3EEENS4_18smem_ptr_flag_bitsILi16EEENSL_INS5_IJSR_SI_EEENS5_IJSI_SB_EEEEEEEvS26_EENS_8epilogue10collective6detail29Sm90TmaWarpSpecializedAdapterINS2H_15DefaultEpilogueIfNS5_IJSB_llEEES2L_NS2G_6thread17LinearCombinationIfLi1EffLNS2M_9ScaleType4KindE0ELNS_15FloatRoundStyleE2EfEENS1_15EpilogueDefaultEEEEEvvEEEEvNT_6ParamsE:
        .type           _ZN7cutlass13device_kernelINS_4gemm6kernel13GemmUniversalIN4cute5tupleIJiiiiEEENS1_10collective13CollectiveMmaINS1_40MainloopSm90TmaGmmaWarpSpecializedSparseILi6ENS5_IJNS4_1CILi1EEENSA_ILi2EEESB_EEENS1_35KernelTmaWarpSpecializedCooperativeEEENS5_IJNSA_ILi256EEENSA_ILi128EEENSA_ILi64EEEEEENS_10bfloat16_tENS5_IJNS4_6LayoutINS5_IJiNS5_IJSC_iEEEiEEENS5_IJlNS5_IJSB_SC_EEElEEEEENSL_INS5_IJNS5_IJNS5_IJNSA_ILi8EEESC_NSA_ILi4EEEEEEiEEENS5_IJNS5_IJNSA_ILi16EEESC_SC_EEEiEEEiEEENS5_IJNS5_IJNS5_IJSI_SV_NSA_ILi1024EEEEEENSA_ILi4096EEEEEENS5_IJNS5_IJSB_NSA_ILi512EEENSA_ILi32EEEEEElEEElEEEEEEEESK_NS5_IJlSB_lEEENS4_8TiledMMAINS4_8MMA_AtomIJNS4_4SM904GMMA6SPARSE29GMMA_64x128x32_F32BF16BF16_SSILNS1E_5MajorE0ELS1H_0ELNS1E_7ScaleInE1ELS1I_1ELNS1E_9SparseSelE0EEEEEENSL_INS5_IJSC_SB_SB_EEENS5_IJSB_NSA_ILi0EEES1N_EEEEENS5_IJNS4_10UnderscoreES1Q_S1Q_EEEEENS4_23SM90_TMA_LOAD_MULTICASTENS4_14ComposedLayoutINS4_7SwizzleILi2ELi4ELi3EEENS4_25smem_sparse_ptr_flag_bitsILi2ELi16EEENSL_INS5_IJNS5_IJSB_SR_EEENS5_IJSC_S14_EEEEEENS5_IJNS5_IJS1N_SI_EEESO_EEEEEEEvNS4_8identityENS4_13SM90_TMA_LOADENS1U_INS1V_ILi3ELi4ELi3EEENS4_18smem_ptr_flag_bitsILi16EEENSL_INS5_IJSR_SI_EEENS5_IJSI_SB_EEEEEEEvS26_EENS_8epilogue10collective6detail29Sm90TmaWarpSpecializedAdapterINS2H_15DefaultEpilogueIfNS5_IJSB_llEEES2L_NS2G_6thread17LinearCombinationIfLi1EffLNS2M_9ScaleType4KindE0ELNS_15FloatRoundStyleE2EfEENS1_15EpilogueDefaultEEEEEvvEEEEvNT_6ParamsE,@function
        .size           _ZN7cutlass13device_kernelINS_4gemm6kernel13GemmUniversalIN4cute5tupleIJiiiiEEENS1_10collective13CollectiveMmaINS1_40MainloopSm90TmaGmmaWarpSpecializedSparseILi6ENS5_IJNS4_1CILi1EEENSA_ILi2EEESB_EEENS1_35KernelTmaWarpSpecializedCooperativeEEENS5_IJNSA_ILi256EEENSA_ILi128EEENSA_ILi64EEEEEENS_10bfloat16_tENS5_IJNS4_6LayoutINS5_IJiNS5_IJSC_iEEEiEEENS5_IJlNS5_IJSB_SC_EEElEEEEENSL_INS5_IJNS5_IJNS5_IJNSA_ILi8EEESC_NSA_ILi4EEEEEEiEEENS5_IJNS5_IJNSA_ILi16EEESC_SC_EEEiEEEiEEENS5_IJNS5_IJNS5_IJSI_SV_NSA_ILi1024EEEEEENSA_ILi4096EEEEEENS5_IJNS5_IJSB_NSA_ILi512EEENSA_ILi32EEEEEElEEElEEEEEEEESK_NS5_IJlSB_lEEENS4_8TiledMMAINS4_8MMA_AtomIJNS4_4SM904GMMA6SPARSE29GMMA_64x128x32_F32BF16BF16_SSILNS1E_5MajorE0ELS1H_0ELNS1E_7ScaleInE1ELS1I_1ELNS1E_9SparseSelE0EEEEEENSL_INS5_IJSC_SB_SB_EEENS5_IJSB_NSA_ILi0EEES1N_EEEEENS5_IJNS4_10UnderscoreES1Q_S1Q_EEEEENS4_23SM90_TMA_LOAD_MULTICASTENS4_14ComposedLayoutINS4_7SwizzleILi2ELi4ELi3EEENS4_25smem_sparse_ptr_flag_bitsILi2ELi16EEENSL_INS5_IJNS5_IJSB_SR_EEENS5_IJSC_S14_EEEEEENS5_IJNS5_IJS1N_SI_EEESO_EEEEEEEvNS4_8identityENS4_13SM90_TMA_LOADENS1U_INS1V_ILi3ELi4ELi3EEENS4_18smem_ptr_flag_bitsILi16EEENSL_INS5_IJSR_SI_EEENS5_IJSI_SB_EEEEEEEvS26_EENS_8epilogue10collective6detail29Sm90TmaWarpSpecializedAdapterINS2H_15DefaultEpilogueIfNS5_IJSB_llEEES2L_NS2G_6thread17LinearCombinationIfLi1EffLNS2M_9ScaleType4KindE0ELNS_15FloatRoundStyleE2EfEENS1_15EpilogueDefaultEEEEEvvEEEEvNT_6ParamsE,(.L_x_320 - _ZN7cutlass13device_kernelINS_4gemm6kernel13GemmUniversalIN4cute5tupleIJiiiiEEENS1_10collective13CollectiveMmaINS1_40MainloopSm90TmaGmmaWarpSpecializedSparseILi6ENS5_IJNS4_1CILi1EEENSA_ILi2EEESB_EEENS1_35KernelTmaWarpSpecializedCooperativeEEENS5_IJNSA_ILi256EEENSA_ILi128EEENSA_ILi64EEEEEENS_10bfloat16_tENS5_IJNS4_6LayoutINS5_IJiNS5_IJSC_iEEEiEEENS5_IJlNS5_IJSB_SC_EEElEEEEENSL_INS5_IJNS5_IJNS5_IJNSA_ILi8EEESC_NSA_ILi4EEEEEEiEEENS5_IJNS5_IJNSA_ILi16EEESC_SC_EEEiEEEiEEENS5_IJNS5_IJNS5_IJSI_SV_NSA_ILi1024EEEEEENSA_ILi4096EEEEEENS5_IJNS5_IJSB_NSA_ILi512EEENSA_ILi32EEEEEElEEElEEEEEEEESK_NS5_IJlSB_lEEENS4_8TiledMMAINS4_8MMA_AtomIJNS4_4SM904GMMA6SPARSE29GMMA_64x128x32_F32BF16BF16_SSILNS1E_5MajorE0ELS1H_0ELNS1E_7ScaleInE1ELS1I_1ELNS1E_9SparseSelE0EEEEEENSL_INS5_IJSC_SB_SB_EEENS5_IJSB_NSA_ILi0EEES1N_EEEEENS5_IJNS4_10UnderscoreES1Q_S1Q_EEEEENS4_23SM90_TMA_LOAD_MULTICASTENS4_14ComposedLayoutINS4_7SwizzleILi2ELi4ELi3EEENS4_25smem_sparse_ptr_flag_bitsILi2ELi16EEENSL_INS5_IJNS5_IJSB_SR_EEENS5_IJSC_S14_EEEEEENS5_IJNS5_IJS1N_SI_EEESO_EEEEEEEvNS4_8identityENS4_13SM90_TMA_LOADENS1U_INS1V_ILi3ELi4ELi3EEENS4_18smem_ptr_flag_bitsILi16EEENSL_INS5_IJSR_SI_EEENS5_IJSI_SB_EEEEEEEvS26_EENS_8epilogue10collective6detail29Sm90TmaWarpSpecializedAdapterINS2H_15DefaultEpilogueIfNS5_IJSB_llEEES2L_NS2G_6thread17LinearCombinationIfLi1EffLNS2M_9ScaleType4KindE0ELNS_15FloatRoundStyleE2EfEENS1_15EpilogueDefaultEEEEEvvEEEEvNT_6ParamsE)
        .other          _ZN7cutlass13device_kernelINS_4gemm6kernel13GemmUniversalIN4cute5tupleIJiiiiEEENS1_10collective13CollectiveMmaINS1_40MainloopSm90TmaGmmaWarpSpecializedSparseILi6ENS5_IJNS4_1CILi1EEENSA_ILi2EEESB_EEENS1_35KernelTmaWarpSpecializedCooperativeEEENS5_IJNSA_ILi256EEENSA_ILi128EEENSA_ILi64EEEEEENS_10bfloat16_tENS5_IJNS4_6LayoutINS5_IJiNS5_IJSC_iEEEiEEENS5_IJlNS5_IJSB_SC_EEElEEEEENSL_INS5_IJNS5_IJNS5_IJNSA_ILi8EEESC_NSA_ILi4EEEEEEiEEENS5_IJNS5_IJNSA_ILi16EEESC_SC_EEEiEEEiEEENS5_IJNS5_IJNS5_IJSI_SV_NSA_ILi1024EEEEEENSA_ILi4096EEEEEENS5_IJNS5_IJSB_NSA_ILi512EEENSA_ILi32EEEEEElEEElEEEEEEEESK_NS5_IJlSB_lEEENS4_8TiledMMAINS4_8MMA_AtomIJNS4_4SM904GMMA6SPARSE29GMMA_64x128x32_F32BF16BF16_SSILNS1E_5MajorE0ELS1H_0ELNS1E_7ScaleInE1ELS1I_1ELNS1E_9SparseSelE0EEEEEENSL_INS5_IJSC_SB_SB_EEENS5_IJSB_NSA_ILi0EEES1N_EEEEENS5_IJNS4_10UnderscoreES1Q_S1Q_EEEEENS4_23SM90_TMA_LOAD_MULTICASTENS4_14ComposedLayoutINS4_7SwizzleILi2ELi4ELi3EEENS4_25smem_sparse_ptr_flag_bitsILi2ELi16EEENSL_INS5_IJNS5_IJSB_SR_EEENS5_IJSC_S14_EEEEEENS5_IJNS5_IJS1N_SI_EEESO_EEEEEEEvNS4_8identityENS4_13SM90_TMA_LOADENS1U_INS1V_ILi3ELi4ELi3EEENS4_18smem_ptr_flag_bitsILi16EEENSL_INS5_IJSR_SI_EEENS5_IJSI_SB_EEEEEEEvS26_EENS_8epilogue10collective6detail29Sm90TmaWarpSpecializedAdapterINS2H_15DefaultEpilogueIfNS5_IJSB_llEEES2L_NS2G_6thread17LinearCombinationIfLi1EffLNS2M_9ScaleType4KindE0ELNS_15FloatRoundStyleE2EfEENS1_15EpilogueDefaultEEEEEvvEEEEvNT_6ParamsE,@"STO_CUDA_ENTRY STV_DEFAULT"
_ZN7cutlass13device_kernelINS_4gemm6kernel13GemmUniversalIN4cute5tupleIJiiiiEEENS1_10collective13CollectiveMmaINS1_40MainloopSm90TmaGmmaWarpSpecializedSparseILi6ENS5_IJNS4_1CILi1EEENSA_ILi2EEESB_EEENS1_35KernelTmaWarpSpecializedCooperativeEEENS5_IJNSA_ILi256EEENSA_ILi128EEENSA_ILi64EEEEEENS_10bfloat16_tENS5_IJNS4_6LayoutINS5_IJiNS5_IJSC_iEEEiEEENS5_IJlNS5_IJSB_SC_EEElEEEEENSL_INS5_IJNS5_IJNS5_IJNSA_ILi8EEESC_NSA_ILi4EEEEEEiEEENS5_IJNS5_IJNSA_ILi16EEESC_SC_EEEiEEEiEEENS5_IJNS5_IJNS5_IJSI_SV_NSA_ILi1024EEEEEENSA_ILi4096EEEEEENS5_IJNS5_IJSB_NSA_ILi512EEENSA_ILi32EEEEEElEEElEEEEEEEESK_NS5_IJlSB_lEEENS4_8TiledMMAINS4_8MMA_AtomIJNS4_4SM904GMMA6SPARSE29GMMA_64x128x32_F32BF16BF16_SSILNS1E_5MajorE0ELS1H_0ELNS1E_7ScaleInE1ELS1I_1ELNS1E_9SparseSelE0EEEEEENSL_INS5_IJSC_SB_SB_EEENS5_IJSB_NSA_ILi0EEES1N_EEEEENS5_IJNS4_10UnderscoreES1Q_S1Q_EEEEENS4_23SM90_TMA_LOAD_MULTICASTENS4_14ComposedLayoutINS4_7SwizzleILi2ELi4ELi3EEENS4_25smem_sparse_ptr_flag_bitsILi2ELi16EEENSL_INS5_IJNS5_IJSB_SR_EEENS5_IJSC_S14_EEEEEENS5_IJNS5_IJS1N_SI_EEESO_EEEEEEEvNS4_8identityENS4_13SM90_TMA_LOADENS1U_INS1V_ILi3ELi4ELi3EEENS4_18smem_ptr_flag_bitsILi16EEENSL_INS5_IJSR_SI_EEENS5_IJSI_SB_EEEEEEEvS26_EENS_8epilogue10collective6detail29Sm90TmaWarpSpecializedAdapterINS2H_15DefaultEpilogueIfNS5_IJSB_llEEES2L_NS2G_6thread17LinearCombinationIfLi1EffLNS2M_9ScaleType4KindE0ELNS_15FloatRoundStyleE2EfEENS1_15EpilogueDefaultEEEEEvvEEEEvNT_6ParamsE:
[----:B------:R-:W-:Y:S01]  /*0000*/  LDC R1, c[0x0][0x28] ;  /* 0x00000a00ff017b82 */ /* 0x000fe20000000800 */
[----:B------:R-:W0:Y:S01]  /*0010*/  S2R R0, SR_TID.X ;  /* 0x0000000000007919 */ /* 0x000e220000002100 */
[----:B------:R-:W-:Y:S01]  /*0020*/  ELECT P0, URZ, PT ;  /* 0x00000000003f782f */ /* 0x000fe20003800000 */
[----:B------:R-:W-:Y:S01]  /*0030*/  BSSY B0, `(.L_x_0) ;  /* 0x0000012000007945 */ /* 0x000fe20003800000 */
[--C-:B0-----:R-:W-:Y:S02]  /*0040*/  SHF.R.U32.HI R2, RZ, 0x5, R0.reuse ;  /* 0x00000005ff027819 */ /* 0x101fe40000011600 */
[----:B------:R-:W-:-:S03]  /*0050*/  SHF.R.U32.HI R7, RZ, 0x7, R0 ;  /* 0x00000007ff077819 */ /* 0x000fc60000011600 */
[----:B------:R-:W0:Y:S04]  /*0060*/  SHFL.IDX PT, R5, R2, RZ, 0x1f ;  /* 0x00001fff02057589 */ /* 0x000e2800000e0000 */
[----:B------:R1:W2:Y:S01]  /*0070*/  SHFL.IDX PT, R3, R7, RZ, 0x1f ;  /* 0x00001fff07037589 */ /* 0x0002a200000e0000 */
[----:B0-----:R-:W-:-:S13]  /*0080*/  ISETP.NE.OR P0, PT, R5, RZ, !P0 ;  /* 0x000000ff0500720c */ /* 0x001fda0004705670 */
[----:B-12---:R-:W-:Y:S05]  /*0090*/  @P0 BRA `(.L_x_1) ;  /* 0x00000000002c0947 */ /* 0x006fea0003800000 */
[----:B------:R-:W-:Y:S02]  /*00a0*/  ULDC.64 UR4, c[0x0][0x198] ;  /* 0x0000660000047ab9 */ /* 0x000fe40000000a00 */
[----:B------:R-:W-:Y:S02]  /*00b0*/  UIADD3 UR6, UP0, UR4, 0xf0, URZ ;  /* 0x000000f004067890 */ /* 0x000fe4000ff1e03f */
[----:B------:R-:W-:Y:S02]  /*00c0*/  UIADD3 UR8, UP1, UR4, 0x1f0, URZ ;  /* 0x000001f004087890 */ /* 0x000fe4000ff3e03f */
[----:B------:R-:W-:Y:S02]  /*00d0*/  UIADD3 UR4, UP2, UR4, 0x2f0, URZ ;  /* 0x000002f004047890 */ /* 0x000fe4000ff5e03f */
[----:B------:R-:W-:Y:S02]  /*00e0*/  UIADD3.X UR7, URZ, UR5, URZ, UP0, !UPT ;  /* 0x000000053f077290 */ /* 0x000fe400087fe43f */
[----:B------:R-:W-:-:S02]  /*00f0*/  UIADD3.X UR9, URZ, UR5, URZ, UP1, !UPT ;  /* 0x000000053f097290 */ /* 0x000fc40008ffe43f */
[----:B------:R-:W-:-:S05]  /*0100*/  UIADD3.X UR5, URZ, UR5, URZ, UP2, !UPT ;  /* 0x000000053f057290 */ /* 0x000fca00097fe43f */
[----:B------:R0:W-:Y:S02]  /*0110*/  UTMACCTL.PF [UR6] ;  /* 0x00000000060079b9 */ /* 0x0001e40008040000 */
[----:B------:R0:W-:Y:S02]  /*0120*/  UTMACCTL.PF [UR8] ;  /* 0x00000000080079b9 */ /* 0x0001e40008040000 */
[----:B------:R0:W-:Y:S02]  /*0130*/  UTMACCTL.PF [UR4] ;  /* 0x00000000040079b9 */ /* 0x0001e40008040000 */
[----:B0-----:R-:W-:Y:S01]  /*0140*/  NOP ;  /* 0x0000000000007918 */ /* 0x001fe20000000000 */
.L_x_1:
[----:B------:R-:W-:Y:S05]  /*0150*/  BSYNC B0 ;  /* 0x0000000000007941 */ /* 0x000fea0003800000 */
.L_x_0:
[----:B------:R-:W0:Y:S02]  /*0160*/  SHFL.IDX PT, R4, R2, RZ, 0x1f ;  /* 0x00001fff02047589 */ /* 0x000e2400000e0000 */
[----:B0-----:R-:W-:-:S13]  /*0170*/  ISETP.NE.AND P0, PT, R4, RZ, PT ;  /* 0x000000ff0400720c */ /* 0x001fda0003f05270 */
[----:B------:R-:W-:Y:S05]  /*0180*/  @P0 BRA `(.L_x_2) ;  /* 0x0000000000680947 */ /* 0x000fea0003800000 */
[----:B------:R-:W0:Y:S01]  /*0190*/  S2UR UR8, SR_CgaCtaId ;  /* 0x00000000000879c3 */ /* 0x000e220000008800 */
[----:B------:R-:W-:Y:S01]  /*01a0*/  UMOV UR4, 0x400 ;  /* 0x0000040000047882 */ /* 0x000fe20000000000 */
[----:B------:R-:W-:Y:S01]  /*01b0*/  UMOV UR5, 0x1 ;  /* 0x0000000100057882 */ /* 0x000fe20000000000 */
[----:B------:R-:W-:Y:S01]  /*01c0*/  UMOV UR6, 0x4 ;  /* 0x0000000400067882 */ /* 0x000fe20000000000 */
[----:B------:R-:W-:Y:S01]  /*01d0*/  ELECT P0, URZ, PT ;  /* 0x00000000003f782f */ /* 0x000fe20003800000 */
[----:B------:R-:W-:-:S04]  /*01e0*/  UIADD3 UR6, -UR6, 0x100000, URZ ;  /* 0x0010000006067890 */ /* 0x000fc8000fffe13f */
[----:B------:R-:W-:Y:S02]  /*01f0*/  USHF.L.U32 UR7, UR6, 0xb, URZ ;  /* 0x0000000b06077899 */ /* 0x000fe4000800063f */
[----:B------:R-:W-:Y:S02]  /*0200*/  USHF.L.U32 UR6, UR6, 0x1, URZ ;  /* 0x0000000106067899 */ /* 0x000fe4000800063f */
[----:B0-----:R-:W-:Y:S02]  /*0210*/  ULEA UR8, UR8, UR4, 0x18 ;  /* 0x0000000408087291 */ /* 0x001fe4000f8ec03f */
[----:B------:R-:W-:-:S04]  /*0220*/  UIADD3 UR4, -UR5, 0x100000, URZ ;  /* 0x0010000005047890 */ /* 0x000fc8000fffe13f */
[----:B------:R-:W-:Y:S02]  /*0230*/  USHF.L.U32 UR5, UR4, 0xb, URZ ;  /* 0x0000000b04057899 */ /* 0x000fe4000800063f */
[----:B------:R-:W-:Y:S01]  /*0240*/  USHF.L.U32 UR4, UR4, 0x1, URZ ;  /* 0x0000000104047899 */ /* 0x000fe2000800063f */
[----:B------:R-:W0:Y:S11]  /*0250*/  FENCE.VIEW.ASYNC.S ;  /* 0x00000000000073c6 */ /* 0x000e360000000000 */
[----:B0-----:R0:W1:Y:S01]  /*0260*/  SYNCS.EXCH.64 URZ, [UR8], UR4 ;  /* 0x00000004083f75b2 */ /* 0x0010620008000100 */
[----:B------:R0:W2:Y:S01]  /*0270*/  SYNCS.EXCH.64 URZ, [UR8+0x30], UR6 ;  /* 0x00003006083f75b2 */ /* 0x0000a20008000100 */
[----:B------:R0:W3:Y:S01]  /*0280*/  SYNCS.EXCH.64 URZ, [UR8+0x8], UR4 ;  /* 0x00000804083f75b2 */ /* 0x0000e20008000100 */
[----:B------:R0:W4:Y:S01]  /*0290*/  SYNCS.EXCH.64 URZ, [UR8+0x38], UR6 ;  /* 0x00003806083f75b2 */ /* 0x0001220008000100 */
[----:B------:R0:W0:Y:S01]  /*02a0*/  SYNCS.EXCH.64 URZ, [UR8+0x10], UR4 ;  /* 0x00001004083f75b2 */ /* 0x0000220008000100 */
[----:B------:R0:W0:Y:S01]  /*02b0*/  SYNCS.EXCH.64 URZ, [UR8+0x40], UR6 ;  /* 0x00004006083f75b2 */ /* 0x0000220008000100 */
[----:B------:R0:W0:Y:S01]  /*02c0*/  SYNCS.EXCH.64 URZ, [UR8+0x18], UR4 ;  /* 0x00001804083f75b2 */ /* 0x0000220008000100 */
[----:B------:R0:W0:Y:S01]  /*02d0*/  SYNCS.EXCH.64 URZ, [UR8+0x48], UR6 ;  /* 0x00004806083f75b2 */ /* 0x0000220008000100 */
[----:B------:R0:W0:Y:S01]  /*02e0*/  SYNCS.EXCH.64 URZ, [UR8+0x20], UR4 ;  /* 0x00002004083f75b2 */ /* 0x0000220008000100 */
[----:B------:R0:W0:Y:S01]  /*02f0*/  SYNCS.EXCH.64 URZ, [UR8+0x50], UR6 ;  /* 0x00005006083f75b2 */ /* 0x0000220008000100 */
[----:B------:R0:W0:Y:S01]  /*0300*/  SYNCS.EXCH.64 URZ, [UR8+0x28], UR4 ;  /* 0x00002804083f75b2 */ /* 0x0000220008000100 */
[----:B------:R0:W0:Y:S01]  /*0310*/  SYNCS.EXCH.64 URZ, [UR8+0x58], UR6 ;  /* 0x00005806083f75b2 */ /* 0x0000220008000100 */
[----:B------:R-:W-:Y:S01]  /*0320*/  NOP ;  /* 0x0000000000007918 */ /* 0x000fe20000000000 */
.L_x_2:
[----:B------:R-:W5:Y:S01]  /*0330*/  SHFL.IDX PT, R2, R2, RZ, 0x1f ;  /* 0x00001fff02027589 */ /* 0x000f6200000e0000 */
[----:B------:R-:W-:Y:S01]  /*0340*/  SHF.R.S32.HI R9, RZ, 0x1f, R0 ;  /* 0x0000001fff097819 */ /* 0x000fe20000011400 */
[----:B0-----:R-:W0:Y:S01]  /*0350*/  S2UR UR8, SR_CTAID.X ;  /* 0x00000000000879c3 */ /* 0x001e220000002500 */
[----:B------:R-:W-:Y:S01]  /*0360*/  ELECT P0, URZ, PT ;  /* 0x00000000003f782f */ /* 0x000fe20003800000 */
[----:B------:R-:W1:Y:S01]  /*0370*/  S2R R10, SR_CTAID.Y ;  /* 0x00000000000a7919 */ /* 0x000e620000002600 */
[----:B------:R-:W-:Y:S01]  /*0380*/  LEA.HI R9, R9, R0, RZ, 0x7 ;  /* 0x0000000009097211 */ /* 0x000fe200078f38ff */
[----:B------:R-:W-:Y:S01]  /*0390*/  ULDC UR4, c[0x0][0x154] ;  /* 0x0000550000047ab9 */ /* 0x000fe20000000800 */
[----:B------:R-:W-:Y:S01]  /*03a0*/  SHF.R.S32.HI R15, RZ, 0x1f, R4 ;  /* 0x0000001fff0f7819 */ /* 0x000fe20000011404 */
[----:B------:R-:W-:Y:S01]  /*03b0*/  VIADD R16, R3, 0xffffffff ;  /* 0xffffffff03107836 */ /* 0x000fe20000000000 */
[----:B------:R-:W-:Y:S01]  /*03c0*/  LOP3.LUT R9, R9, 0xffffff80, RZ, 0xc0, !PT ;  /* 0xffffff8009097812 */ /* 0x000fe200078ec0ff */
[----:B------:R-:W2:Y:S01]  /*03d0*/  LDC R14, c[0x0][0x140] ;  /* 0x00005000ff0e7b82 */ /* 0x000ea20000000800 */
[----:B------:R-:W-:Y:S01]  /*03e0*/  LEA.HI R15, R15, R4, RZ, 0x2 ;  /* 0x000000040f0f7211 */ /* 0x000fe200078f10ff */
[----:B------:R-:W-:Y:S01]  /*03f0*/  NOP ;  /* 0x0000000000007918 */ /* 0x000fe20000000000 */
[----:B------:R-:W-:Y:S01]  /*0400*/  NOP ;  /* 0x0000000000007918 */ /* 0x000fe20000000000 */
[----:B------:R-:W-:Y:S01]  /*0410*/  IMAD.IADD R9, R0, 0x1, -R9 ;  /* 0x0000000100097824 */ /* 0x000fe200078e0a09 */
[----:B------:R-:W-:-:S02]  /*0420*/  LOP3.LUT R15, R15, 0x3ffffffc, RZ, 0xc0, !PT ;  /* 0x3ffffffc0f0f7812 */ /* 0x000fc400078ec0ff */
[----:B------:R-:W-:Y:S01]  /*0430*/  ISETP.GE.U32.AND P5, PT, R16, 0x2, PT ;  /* 0x000000021000780c */ /* 0x000fe20003fa6070 */
[----:B------:R-:W3:Y:S01]  /*0440*/  LDC R12, c[0x0][0x144] ;  /* 0x00005100ff0c7b82 */ /* 0x000ee20000000800 */
[----:B------:R-:W-:Y:S01]  /*0450*/  SHF.R.S32.HI R6, RZ, 0x1f, R9 ;  /* 0x0000001fff067819 */ /* 0x000fe20000011409 */
[----:B------:R-:W-:Y:S01]  /*0460*/  IMAD.IADD R15, R4, 0x1, -R15 ;  /* 0x00000001040f7824 */ /* 0x000fe200078e0a0f */
[----:B------:R-:W-:Y:S02]  /*0470*/  LOP3.LUT P2, RZ, R9, 0x7, RZ, 0xc0, !PT ;  /* 0x0000000709ff7812 */ /* 0x000fe4000784c0ff */
[----:B------:R-:W-:Y:S02]  /*0480*/  LEA.HI R6, R6, R9, RZ, 0x3 ;  /* 0x0000000906067211 */ /* 0x000fe400078f18ff */
[----:B-----5:R-:W-:Y:S02]  /*0490*/  ISETP.NE.OR P0, PT, R2, RZ, !P0 ;  /* 0x000000ff0200720c */ /* 0x020fe40004705670 */
[----:B------:R-:W-:-:S02]  /*04a0*/  SHF.R.S32.HI R2, RZ, 0x3, R6 ;  /* 0x00000003ff027819 */ /* 0x000fc40000011406 */
[----:B------:R-:W-:Y:S02]  /*04b0*/  SHF.R.S32.HI R13, RZ, 0x1f, R6 ;  /* 0x0000001fff0d7819 */ /* 0x000fe40000011406 */
[----:B0-----:R-:W-:Y:S02]  /*04c0*/  I2FP.F32.U32 R4, UR8 ;  /* 0x0000000800047c45 */ /* 0x001fe40008201000 */
[----:B------:R-:W-:Y:S02]  /*04d0*/  LEA.HI R13, R13, R2, RZ, 0x2 ;  /* 0x000000020d0d7211 */ /* 0x000fe400078f10ff */
[----:B--2---:R-:W-:Y:S02]  /*04e0*/  ISETP.EQ.U32.AND P3, PT, R14, 0x1, PT ;  /* 0x000000010e00780c */ /* 0x004fe40003f62070 */
[----:B-1----:R-:W-:Y:S01]  /*04f0*/  I2FP.F32.U32 R8, R10 ;  /* 0x0000000a00087245 */ /* 0x002fe20000201000 */
[----:B------:R-:W-:Y:S01]  /*0500*/  VOTEU.ALL UP0, P0 ;  /* 0x00000000003f7886 */ /* 0x000fe20000000000 */
[----:B------:R-:W-:Y:S01]  /*0510*/  LOP3.LUT R13, R13, 0xfffffffc, RZ, 0xc0, !PT ;  /* 0xfffffffc0d0d7812 */ /* 0x000fe200078ec0ff */
[----:B------:R-:W-:-:S02]  /*0520*/  VOTEU.ALL UP1, P0 ;  /* 0x00000000003f7886 */ /* 0x000fc40000020000 */
[----:B------:R-:W-:Y:S01]  /*0530*/  FMUL R8, R8, UR4 ;  /* 0x0000000408087c20 */ /* 0x000fe20008400000 */
[----:B------:R-:W0:Y:S01]  /*0540*/  @!UP0 S2UR UR7, SR_CgaCtaId ;  /* 0x00000000000789c3 */ /* 0x000e220000008800 */
[----:B------:R-:W-:Y:S01]  /*0550*/  IMAD.IADD R6, R2, 0x1, -R13 ;  /* 0x0000000102067824 */ /* 0x000fe200078e0a0d */
[----:B------:R-:W-:Y:S01]  /*0560*/  ULDC UR4, c[0x0][0x150] ;  /* 0x0000540000047ab9 */ /* 0x000fe20000000800 */
[----:B------:R-:W-:Y:S01]  /*0570*/  SHF.R.S32.HI R2, RZ, 0x1f, R5 ;  /* 0x0000001fff027819 */ /* 0x000fe20000011405 */
[----:B------:R-:W-:Y:S01]  /*0580*/  FMUL R4, R4, UR4 ;  /* 0x0000000404047c20 */ /* 0x000fe20008400000 */
[----:B------:R-:W1:Y:S01]  /*0590*/  F2I.U32.TRUNC.NTZ R8, R8 ;  /* 0x0000000800087305 */ /* 0x000e62000020f000 */
[----:B------:R-:W-:Y:S01]  /*05a0*/  IMAD R6, R15, 0x4, R6 ;  /* 0x000000040f067824 */ /* 0x000fe200078e0206 */
[----:B------:R-:W-:Y:S01]  /*05b0*/  LEA.HI R2, R2, R5, RZ, 0x2 ;  /* 0x0000000502027211 */ /* 0x000fe200078f10ff */
[----:B------:R-:W2:Y:S01]  /*05c0*/  LDC R13, c[0x0][0x148] ;  /* 0x00005200ff0d7b82 */ /* 0x000ea20000000800 */
[----:B------:R-:W-:Y:S01]  /*05d0*/  UMOV UR4, 0x20 ;  /* 0x0000002000047882 */ /* 0x000fe20000000000 */
[----:B------:R-:W-:Y:S01]  /*05e0*/  IMAD.SHL.U32 R15, R6, 0x4, RZ ;  /* 0x00000004060f7824 */ /* 0x000fe200078e00ff */
[----:B------:R-:W-:Y:S01]  /*05f0*/  LOP3.LUT R2, R2, 0xfffffffc, RZ, 0xc0, !PT ;  /* 0xfffffffc02027812 */ /* 0x000fe200078ec0ff */
[----:B------:R-:W-:Y:S01]  /*0600*/  @!UP0 UMOV UR6, 0x400 ;  /* 0x0000040000068882 */ /* 0x000fe20000000000 */
[----:B------:R-:W5:Y:S01]  /*0610*/  F2I.U32.TRUNC.NTZ R4, R4 ;  /* 0x0000000400047305 */ /* 0x000f62000020f000 */
[----:B------:R-:W-:-:S04]  /*0620*/  @!UP0 UIADD3 UR4, -UR4, 0x100000, URZ ;  /* 0x0010000004048890 */ /* 0x000fc8000fffe13f */
[----:B------:R-:W-:Y:S02]  /*0630*/  @!UP0 USHF.L.U32 UR5, UR4, 0xb, URZ ;  /* 0x0000000b04058899 */ /* 0x000fe4000800063f */
[----:B------:R-:W-:Y:S01]  /*0640*/  @!UP0 USHF.L.U32 UR4, UR4, 0x1, URZ ;  /* 0x0000000104048899 */ /* 0x000fe2000800063f */
[----:B------:R-:W-:Y:S01]  /*0650*/  LOP3.LUT R6, R6, 0xc, R15, 0x78, !PT ;  /* 0x0000000c06067812 */ /* 0x000fe200078e780f */
[----:B------:R-:W-:Y:S02]  /*0660*/  IMAD.IADD R5, R5, 0x1, -R2 ;  /* 0x0000000105057824 */ /* 0x000fe400078e0a02 */
[----:B-1----:R-:W-:-:S03]  /*0670*/  IMAD.MOV R18, RZ, RZ, -R8 ;  /* 0x000000ffff127224 */ /* 0x002fc600078e0a08 */
[----:B------:R-:W-:Y:S01]  /*0680*/  ISETP.NE.AND P1, PT, R5, 0x3, PT ;  /* 0x000000030500780c */ /* 0x000fe20003f25270 */
[----:B0-----:R-:W-:-:S03]  /*0690*/  @!UP0 ULEA UR6, UR7, UR6, 0x18 ;  /* 0x0000000607068291 */ /* 0x001fc6000f8ec03f */
[----:B------:R-:W-:Y:S01]  /*06a0*/  ISETP.EQ.OR P1, PT, R5, RZ, !P1 ;  /* 0x000000ff0500720c */ /* 0x000fe20004f22670 */
[----:B------:R-:W-:Y:S01]  /*06b0*/  VOTEU.ALL UP0, P0 ;  /* 0x00000000003f7886 */ /* 0x000fe20000000000 */
[----:B------:R-:W-:Y:S01]  /*06c0*/  ISETP.LT.U32.AND P0, PT, R6, 0x2, !P2 ;  /* 0x000000020600780c */ /* 0x000fe20005701070 */
[----:B-----5:R-:W-:Y:S01]  /*06d0*/  IMAD.MOV R15, RZ, RZ, -R4 ;  /* 0x000000ffff0f7224 */ /* 0x020fe200078e0a04 */
[C---:B------:R-:W-:Y:S02]  /*06e0*/  ISETP.EQ.AND P1, PT, R3.reuse, RZ, P1 ;  /* 0x000000ff0300720c */ /* 0x040fe40000f22270 */
[----:B------:R-:W-:Y:S01]  /*06f0*/  ISETP.NE.AND P2, PT, R3, RZ, PT ;  /* 0x000000ff0300720c */ /* 0x000fe20003f45270 */
[----:B--2---:R-:W-:Y:S01]  /*0700*/  IMAD R9, R13, R18, R10 ;  /* 0x000000120d097224 */ /* 0x004fe200078e020a */
[----:B------:R-:W-:Y:S01]  /*0710*/  SEL R4, RZ, 0x1, !P1 ;  /* 0x00000001ff047807 */ /* 0x000fe20004800000 */
[----:B---3--:R-:W-:Y:S01]  /*0720*/  IMAD R12, R12, R15, UR8 ;  /* 0x000000080c0c7e24 */ /* 0x008fe2000f8e020f */
[----:B------:R-:W0:Y:S02]  /*0730*/  FENCE.VIEW.ASYNC.S ;  /* 0x00000000000073c6 */ /* 0x000e240000000000 */
[----:B0-----:R0:W1:Y:S01]  /*0740*/  @!UP0 SYNCS.EXCH.64 URZ, [UR6+0x70], UR4 ;  /* 0x00007004063f85b2 */ /* 0x0010620008000100 */
[----:B------:R-:W-:-:S02]  /*0750*/  ISETP.NE.AND P4, PT, R9, R6, PT ;  /* 0x000000060900720c */ /* 0x000fc40003f85270 */
[----:B------:R-:W-:Y:S02]  /*0760*/  SEL R4, R4, 0x2, P5 ;  /* 0x0000000204047807 */ /* 0x000fe40002800000 */
[----:B------:R-:W-:-:S04]  /*0770*/  ISETP.EQ.OR P4, PT, R12, RZ, !P4 ;  /* 0x000000ff0c00720c */ /* 0x000fc80006782670 */
[----:B------:R-:W-:Y:S01]  /*0780*/  PLOP3.LUT P0, PT, P0, P4, PT, 0x80, 0x0 ;  /* 0x000000000000781c */ /* 0x000fe20000709070 */
[----:B------:R0:W2:Y:S01]  /*0790*/  @!UP1 SYNCS.EXCH.64 URZ, [UR6+0x78], UR4 ;  /* 0x00007804063f95b2 */ /* 0x0000a20008000100 */
[----:B------:R-:W-:Y:S01]  /*07a0*/  NOP ;  /* 0x0000000000007918 */ /* 0x000fe20000000000 */
[----:B------:R-:W-:Y:S10]  /*07b0*/  @!P3 BRA `(.L_x_3) ;  /* 0x000000000008b947 */ /* 0x000ff40003800000 */
[----:B-12-4-:R-:W-:Y:S01]  /*07c0*/  UCGABAR_ARV ;  /* 0x00000000000079c7 */ /* 0x016fe20008000000 */
[----:B------:R-:W-:Y:S05]  /*07d0*/  BRA `(.L_x_4) ;  /* 0x0000000000047947 */ /* 0x000fea0003800000 */
.L_x_3:
[----:B-12-4-:R-:W-:Y:S01]  /*07e0*/  NOP ;  /* 0x0000000000007918 */ /* 0x016fe20000000000 */
.L_x_4:
[----:B------:R-:W1:Y:S01]  /*07f0*/  LDC R2, c[0x0][0x75c] ;  /* 0x0001d700ff027b82 */ /* 0x000e620000000800 */
[----:B------:R-:W-:Y:S01]  /*0800*/  IMAD.MOV.U32 R3, RZ, RZ, RZ ;  /* 0x000000ffff037224 */ /* 0x000fe200078e00ff */
[----:B-1----:R-:W-:Y:S01]  /*0810*/  ISETP.NE.AND P4, PT, R2, 0x1, PT ;  /* 0x000000010200780c */ /* 0x002fe20003f85270 */
[----:B------:R-:W-:-:S12]  /*0820*/  IMAD.U32 R2, RZ, RZ, UR8 ;  /* 0x00000008ff027e24 */ /* 0x000fd8000f8e00ff */
[----:B------:R-:W1:Y:S01]  /*0830*/  @P4 LDC R15, c[0x0][0x10] ;  /* 0x00000400ff0f4b82 */ /* 0x000e620000000800 */
[----:B------:R-:W-:Y:S02]  /*0840*/  @P4 IMAD.MOV.U32 R11, RZ, RZ, RZ ;  /* 0x000000ffff0b4224 */ /* 0x000fe400078e00ff */
[----:B------:R-:W-:-:S05]  /*0850*/  @P4 IMAD.MOV.U32 R17, RZ, RZ, RZ ;  /* 0x000000ffff114224 */ /* 0x000fca00078e00ff */
[----:B------:R-:W2:Y:S01]  /*0860*/  @!P4 LDC R9, c[0x0][0xc] ;  /* 0x00000300ff09cb82 */ /* 0x000ea20000000800 */
[----:B-1----:R-:W-:-:S04]  /*0870*/  @P4 IMAD.WIDE.U32 R14, R15, UR8, R10 ;  /* 0x000000080f0e4c25 */ /* 0x002fc8000f8e000a */
[----:B--2---:R-:W-:-:S04]  /*0880*/  @!P4 IMAD.WIDE.U32 R8, R10, R9, R2 ;  /* 0x000000090a08c225 */ /* 0x004fc800078e0002 */
[----:B------:R-:W-:Y:S02]  /*0890*/  @P4 IMAD.MOV.U32 R2, RZ, RZ, R14 ;  /* 0x000000ffff024224 */ /* 0x000fe400078e000e */
[----:B------:R-:W-:Y:S02]  /*08a0*/  @P4 IMAD.IADD R3, R15, 0x1, R17 ;  /* 0x000000010f034824 */ /* 0x000fe400078e0211 */
[----:B------:R-:W-:Y:S02]  /*08b0*/  @!P4 IMAD.MOV.U32 R2, RZ, RZ, R8 ;  /* 0x000000ffff02c224 */ /* 0x000fe400078e0008 */
[----:B------:R-:W-:Y:S01]  /*08c0*/  @!P4 IMAD.MOV.U32 R3, RZ, RZ, R9 ;  /* 0x000000ffff03c224 */ /* 0x000fe200078e0009 */
[----:B------:R-:W-:Y:S06]  /*08d0*/  @!P3 BRA `(.L_x_5) ;  /* 0x00000000000cb947 */ /* 0x000fec0003800000 */
[----:B------:R-:W-:Y:S01]  /*08e0*/  UCGABAR_WAIT ;  /* 0x0000000000007dc7 */ /* 0x000fe20008000000 */
[----:B------:R-:W-:Y:S01]  /*08f0*/  CCTL.IVALL ;  /* 0x00000000ff00798f */ /* 0x000fe20002000000 */
[----:B------:R-:W-:Y:S05]  /*0900*/  BRA `(.L_x_6) ;  /* 0x0000000000047947 */ /* 0x000fea0003800000 */
.L_x_5:
[----:B------:R-:W-:Y:S06]  /*0910*/  BAR.SYNC.DEFER_BLOCKING 0x0 ;  /* 0x0000000000007b1d */ /* 0x000fec0000010000 */
.L_x_6:
[----:B------:R-:W-:Y:S05]  /*0920*/  @!P2 BRA `(.L_x_7) ;  /* 0x0000009c008ca947 */ /* 0x000fea0003800000 */
[----:B------:R-:W-:-:S13]  /*0930*/  ISETP.GT.U32.AND P1, PT, R16, 0x1, PT ;  /* 0x000000011000780c */ /* 0x000fda0003f24070 */
[----:B0-----:R-:W-:Y:S05]  /*0940*/  @P1 EXIT ;  /* 0x000000000000194d */ /* 0x001fea0003800000 */
[----:B------:R-:W-:Y:S01]  /*0950*/  ULDC.64 UR4, c[0x0][0x750] ;  /* 0x0001d40000047ab9 */ /* 0x000fe20000000a00 */
[----:B------:R-:W-:Y:S01]  /*0960*/  PRMT R14, RZ, 0x7610, R14 ;  /* 0x00007610ff0e7816 */ /* 0x000fe2000000000e */
[----:B------:R-:W-:Y:S01]  /*0970*/  IMAD.MOV.U32 R9, RZ, RZ, -0x1 ;  /* 0xffffffffff097424 */ /* 0x000fe200078e00ff */
[----:B------:R-:W-:Y:S01]  /*0980*/  ISETP.GE.U32.AND P1, PT, R2, UR4, PT ;  /* 0x0000000402007c0c */ /* 0x000fe2000bf26070 */
[----:B------:R-:W-:Y:S02]  /*0990*/  IMAD.MOV.U32 R8, RZ, RZ, -0x1 ;  /* 0xffffffffff087424 */ /* 0x000fe400078e00ff */
[----:B------:R-:W-:Y:S01]  /*09a0*/  IMAD.MOV.U32 R5, RZ, RZ, -0x1 ;  /* 0xffffffffff057424 */ /* 0x000fe200078e00ff */
[----:B------:R-:W-:-:S13]  /*09b0*/  ISETP.GE.U32.AND.EX P1, PT, R3, UR5, PT, P1 ;  /* 0x0000000503007c0c */ /* 0x000fda000bf26110 */
[----:B------:R-:W-:Y:S05]  /*09c0*/  @P1 BRA `(.L_x_8) ;  /* 0x0000000400281947 */ /* 0x000fea0003800000 */
[----:B------:R-:W0:Y:S01]  /*09d0*/  LDC.64 R20, c[0x0][0x728] ;  /* 0x0001ca00ff147b82 */ /* 0x000e220000000a00 */
[----:B------:R-:W-:Y:S02]  /*09e0*/  IMAD.MOV.U32 R8, RZ, RZ, R2 ;  /* 0x000000ffff087224 */ /* 0x000fe400078e0002 */
[----:B------:R-:W-:-:S05]  /*09f0*/  IMAD.MOV.U32 R9, RZ, RZ, R3 ;  /* 0x000000ffff097224 */ /* 0x000fca00078e0003 */
[----:B------:R-:W1:Y:S08]  /*0a00*/  LDC R22, c[0x0][0x730] ;  /* 0x0001cc00ff167b82 */ /* 0x000e700000000800 */
[----:B------:R-:W2:Y:S01]  /*0a10*/  LDC.64 R24, c[0x0][0x720] ;  /* 0x0001c800ff187b82 */ /* 0x000ea20000000a00 */
[----:B0-----:R-:W-:-:S04]  /*0a20*/  ISETP.NE.U32.AND P1, PT, R20, RZ, PT ;  /* 0x000000ff1400720c */ /* 0x001fc80003f25070 */
[----:B------:R-:W-:-:S13]  /*0a30*/  ISETP.NE.AND.EX P1, PT, R21, RZ, PT, P1 ;  /* 0x000000ff1500720c */ /* 0x000fda0003f25310 */
[----:B-12---:R-:W-:Y:S05]  /*0a40*/  @!P1 BRA `(.L_x_9) ;  /* 0x0000000000289947 */ /* 0x006fea0003800000 */
[----:B------:R-:W0:Y:S02]  /*0a50*/  LDC R5, c[0x0][0x734] ;  /* 0x0001cd00ff057b82 */ /* 0x000e240000000800 */
[----:B0-----:R-:W-:-:S05]  /*0a60*/  IADD3 R5, P1, R2, R5, RZ ;  /* 0x0000000502057210 */ /* 0x001fca0007f3e0ff */
[----:B------:R-:W-:-:S04]  /*0a70*/  IMAD.X R19, RZ, RZ, R3, P1 ;  /* 0x000000ffff137224 */ /* 0x000fc800008e0603 */
[----:B------:R-:W-:-:S04]  /*0a80*/  IMAD.WIDE.U32 R8, R19, R20, RZ ;  /* 0x0000001413087225 */ /* 0x000fc800078e00ff */
[----:B------:R-:W-:-:S04]  /*0a90*/  IMAD.WIDE.U32 R14, P1, R5, R21, R8 ;  /* 0x00000015050e7225 */ /* 0x000fc80007820008 */
[----:B------:R-:W-:-:S04]  /*0aa0*/  IMAD.WIDE.U32 R8, R5, R20, RZ ;  /* 0x0000001405087225 */ /* 0x000fc800078e00ff */
[----:B------:R-:W-:Y:S01]  /*0ab0*/  IMAD.X R17, RZ, RZ, RZ, P1 ;  /* 0x000000ffff117224 */ /* 0x000fe200008e06ff */
[----:B------:R-:W-:Y:S01]  /*0ac0*/  IADD3 RZ, P1, R9, R14, RZ ;  /* 0x0000000e09ff7210 */ /* 0x000fe20007f3e0ff */
[----:B------:R-:W-:-:S04]  /*0ad0*/  IMAD.MOV.U32 R16, RZ, RZ, R15 ;  /* 0x000000ffff107224 */ /* 0x000fc800078e000f */
[----:B------:R-:W-:-:S08]  /*0ae0*/  IMAD.WIDE.U32.X R8, R19, R21, R16, P1 ;  /* 0x0000001513087225 */ /* 0x000fd000008e0410 */
.L_x_9:
[-CC-:B------:R-:W-:Y:S01]  /*0af0*/  SHF.R.U64 R27, R8, R22.reuse, R9.reuse ;  /* 0x00000016081b7219 */ /* 0x180fe20000001209 */
[----:B------:R-:W0:Y:S01]  /*0b00*/  LDC R16, c[0x0][0x718] ;  /* 0x0001c600ff107b82 */ /* 0x000e220000000800 */
[----:B------:R-:W-:Y:S01]  /*0b10*/  SHF.R.U32.HI R5, RZ, R22, R9 ;  /* 0x00000016ff057219 */ /* 0x000fe20000011609 */
[----:B------:R-:W-:Y:S01]  /*0b20*/  IMAD R29, R13, R18, R10 ;  /* 0x000000120d1d7224 */ /* 0x000fe200078e020a */
[----:B------:R-:W-:-:S05]  /*0b30*/  IADD3 R11, P1, RZ, -R27, RZ ;  /* 0x8000001bff0b7210 */ /* 0x000fca0007f3e0ff */
[----:B------:R-:W1:Y:S01]  /*0b40*/  LDC.64 R22, c[0x0][0x740] ;  /* 0x0001d000ff167b82 */ /* 0x000e620000000a00 */
[----:B------:R-:W-:Y:S02]  /*0b50*/  IMAD.X R5, RZ, RZ, ~R5, P1 ;  /* 0x000000ffff057224 */ /* 0x000fe400008e0e05 */
[----:B------:R-:W-:-:S04]  /*0b60*/  IMAD.WIDE.U32 R8, R11, R24, R2 ;  /* 0x000000180b087225 */ /* 0x000fc800078e0002 */
[----:B------:R-:W-:Y:S01]  /*0b70*/  IMAD R14, R5, R24, RZ ;  /* 0x00000018050e7224 */ /* 0x000fe200078e02ff */
[----:B------:R-:W2:Y:S03]  /*0b80*/  LDC R15, c[0x0][0x708] ;  /* 0x0001c200ff0f7b82 */ /* 0x000ea60000000800 */
[----:B------:R-:W-:Y:S02]  /*0b90*/  IMAD R5, R11, R25, R14 ;  /* 0x000000190b057224 */ /* 0x000fe400078e020e */
[----:B------:R-:W-:Y:S02]  /*0ba0*/  IMAD.MOV.U32 R14, RZ, RZ, -0x1 ;  /* 0xffffffffff0e7424 */ /* 0x000fe400078e00ff */
[----:B------:R-:W-:Y:S01]  /*0bb0*/  IMAD.IADD R5, R9, 0x1, R5 ;  /* 0x0000000109057824 */ /* 0x000fe200078e0205 */
[----:B------:R-:W3:Y:S04]  /*0bc0*/  LDC R21, c[0x0][0x758] ;  /* 0x0001d600ff157b82 */ /* 0x000ee80000000800 */
[----:B0-----:R-:W-:-:S02]  /*0bd0*/  SHF.R.U64 R19, R8, R16, R5 ;  /* 0x0000001008137219 */ /* 0x001fc40000001205 */
[----:B------:R-:W-:Y:S01]  /*0be0*/  SHF.R.U32.HI R8, RZ, R16, R5 ;  /* 0x00000010ff087219 */ /* 0x000fe20000011605 */
[----:B------:R-:W-:Y:S01]  /*0bf0*/  IMAD.MOV.U32 R16, RZ, RZ, 0x1 ;  /* 0x00000001ff107424 */ /* 0x000fe200078e00ff */
[----:B------:R-:W0:Y:S01]  /*0c00*/  LDC R20, c[0x0][0x700] ;  /* 0x0001c000ff147b82 */ /* 0x000e220000000800 */
[----:B-1----:R-:W-:-:S04]  /*0c10*/  ISETP.NE.U32.AND P1, PT, R22, RZ, PT ;  /* 0x000000ff1600720c */ /* 0x002fc80003f25070 */
[----:B------:R-:W-:-:S03]  /*0c20*/  ISETP.NE.AND.EX P1, PT, R23, RZ, PT, P1 ;  /* 0x000000ff1700720c */ /* 0x000fc60003f25310 */
[----:B------:R-:W1:Y:S01]  /*0c30*/  LDC R24, c[0x0][0x748] ;  /* 0x0001d200ff187b82 */ /* 0x000e620000000800 */
[-CC-:B--2---:R-:W-:Y:S02]  /*0c40*/  SHF.R.U64 R28, R19, R15.reuse, R8.reuse ;  /* 0x0000000f131c7219 */ /* 0x184fe40000001208 */
[----:B------:R-:W-:-:S05]  /*0c50*/  SHF.R.U32.HI R8, RZ, R15, R8 ;  /* 0x0000000fff087219 */ /* 0x000fca0000011608 */
[----:B------:R-:W2:Y:S01]  /*0c60*/  LDC R26, c[0x0][0x738] ;  /* 0x0001ce00ff1a7b82 */ /* 0x000ea20000000800 */
[-CC-:B---3--:R-:W-:Y:S02]  /*0c70*/  SHF.R.U64 R18, R28, R21.reuse, R8.reuse ;  /* 0x000000151c127219 */ /* 0x188fe40000001208 */
[-C--:B------:R-:W-:Y:S02]  /*0c80*/  SHF.L.U32 R5, R14, R21.reuse, RZ ;  /* 0x000000150e057219 */ /* 0x080fe400000006ff */
[----:B------:R-:W-:Y:S01]  /*0c90*/  SHF.R.U32.HI R9, RZ, R21, R8 ;  /* 0x00000015ff097219 */ /* 0x000fe20000011608 */
[----:B------:R-:W-:Y:S01]  /*0ca0*/  IMAD.MOV.U32 R8, RZ, RZ, R18 ;  /* 0x000000ffff087224 */ /* 0x000fe200078e0012 */
[----:B------:R-:W-:Y:S01]  /*0cb0*/  LOP3.LUT R13, RZ, R5, RZ, 0x33, !PT ;  /* 0x00000005ff0d7212 */ /* 0x000fe200078e33ff */
[----:B------:R-:W3:Y:S01]  /*0cc0*/  LDC R25, c[0x0][0x710] ;  /* 0x0001c400ff197b82 */ /* 0x000ee20000000800 */
[----:B------:R-:W-:Y:S05]  /*0cd0*/  @!P1 BRA `(.L_x_10) ;  /* 0x0000000000289947 */ /* 0x000fea0003800000 */
[----:B------:R-:W4:Y:S02]  /*0ce0*/  LDC R5, c[0x0][0x74c] ;  /* 0x0001d300ff057b82 */ /* 0x000f240000000800 */
[----:B----4-:R-:W-:-:S05]  /*0cf0*/  IADD3 R5, P1, R18, R5, RZ ;  /* 0x0000000512057210 */ /* 0x010fca0007f3e0ff */
        /* <DEDUP_REMOVED lines=8> */
.L_x_10:
[----:B-1----:R-:W-:Y:S01]  /*0d80*/  SHF.R.U64 R9, R8, R24, R9 ;  /* 0x0000001808097219 */ /* 0x002fe20000001209 */
[----:B0-----:R-:W-:Y:S01]  /*0d90*/  VIADD R10, R20, 0xffffffff ;  /* 0xffffffff140a7836 */ /* 0x001fe20000000000 */
[----:B------:R-:W-:Y:S01]  /*0da0*/  SHF.L.U32 R5, R16, R21, RZ ;  /* 0x0000001510057219 */ /* 0x000fe200000006ff */
[----:B------:R-:W-:Y:S01]  /*0db0*/  IMAD.MOV.U32 R14, RZ, RZ, 0x1 ;  /* 0x00000001ff0e7424 */ /* 0x000fe200078e00ff */
[----:B------:R-:W-:Y:S01]  /*0dc0*/  LOP3.LUT R8, R28, R13, RZ, 0xc0, !PT ;  /* 0x0000000d1c087212 */ /* 0x000fe200078ec0ff */
[----:B------:R-:W-:Y:S01]  /*0dd0*/  IMAD.MOV R11, RZ, RZ, -R9 ;  /* 0x000000ffff0b7224 */ /* 0x000fe200078e0a09 */
[----:B------:R-:W-:Y:S02]  /*0de0*/  SEL R12, R12, R29, !P4 ;  /* 0x0000001d0c0c7207 */ /* 0x000fe40006000000 */
[----:B------:R-:W-:Y:S01]  /*0df0*/  LOP3.LUT R10, R19, R10, RZ, 0xc0, !PT ;  /* 0x0000000a130a7212 */ /* 0x000fe200078ec0ff */
[----:B------:R-:W-:Y:S02]  /*0e00*/  IMAD R9, R5, R9, R8 ;  /* 0x0000000905097224 */ /* 0x000fe400078e0208 */
[----:B--2---:R-:W-:-:S02]  /*0e10*/  IMAD R5, R11, R26, R18 ;  /* 0x0000001a0b057224 */ /* 0x004fc400078e0212 */
[----:B---3--:R-:W-:Y:S02]  /*0e20*/  IMAD R12, R9, R25, R12 ;  /* 0x00000019090c7224 */ /* 0x008fe400078e020c */
[----:B------:R-:W-:-:S05]  /*0e30*/  IMAD R5, R5, R20, R10 ;  /* 0x0000001405057224 */ /* 0x000fca00078e020a */
[----:B------:R-:W-:Y:S02]  /*0e40*/  SEL R8, R5, R12, !P4 ;  /* 0x0000000c05087207 */ /* 0x000fe40006000000 */
[----:B------:R-:W-:Y:S01]  /*0e50*/  SEL R9, R12, R5, !P4 ;  /* 0x000000050c097207 */ /* 0x000fe20006000000 */
[----:B------:R-:W-:-:S07]  /*0e60*/  IMAD.MOV.U32 R5, RZ, RZ, R27 ;  /* 0x000000ffff057224 */ /* 0x000fce00078e001b */
.L_x_8:
[----:B------:R-:W-:-:S08]  /*0e70*/  NOP ;  /* 0x0000000000007918 */ /* 0x000fd00000000000 */
[----:B------:R-:W0:Y:S02]  /*0e80*/  USETMAXREG.TRY_ALLOC.CTAPOOL UP0, 0xe8 ;  /* 0x000000e8000079c8 */ /* 0x000e240008000600 */
[----:B0-----:R-:W-:-:S13]  /*0e90*/  PLOP3.LUT P1, PT, PT, PT, UP0, 0x80, 0x0 ;  /* 0x000000000000781c */ /* 0x001fda0003f2f008 */
[----:B------:R-:W-:Y:S05]  /*0ea0*/  @!P1 BRA `(.L_x_8) ;  /* 0xfffffffc00f09947 */ /* 0x000fea000383ffff */
[----:B------:R-:W-:Y:S01]  /*0eb0*/  ULDC.64 UR4, c[0x0][0x698] ;  /* 0x0001a60000047ab9 */ /* 0x000fe20000000a00 */
[----:B------:R-:W-:Y:S01]  /*0ec0*/  ULDC.64 UR14, c[0x0][0x208] ;  /* 0x00008200000e7ab9 */ /* 0x000fe20000000a00 */
[----:B------:R-:W-:-:S04]  /*0ed0*/  ISETP.NE.U32.AND P1, PT, RZ, UR4, PT ;  /* 0x00000004ff007c0c */ /* 0x000fc8000bf25070 */
[----:B------:R-:W-:-:S13]  /*0ee0*/  ISETP.NE.AND.EX P1, PT, RZ, UR5, PT, P1 ;  /* 0x00000005ff007c0c */ /* 0x000fda000bf25310 */
[----:B------:R-:W-:Y:S05]  /*0ef0*/  @!P1 BRA `(.L_x_11) ;  /* 0x00000000001c9947 */ /* 0x000fea0003800000 */
[----:B------:R-:W0:Y:S02]  /*0f00*/  LDC.64 R10, c[0x0][0x698] ;  /* 0x0001a600ff0a7b82 */ /* 0x000e240000000a00 */
[----:B0-----:R-:W2:Y:S02]  /*0f10*/  LDG.E.64 R10, desc[UR14][R10.64] ;  /* 0x0000000e0a0a7981 */ /* 0x001ea4000c1e1b00 */
[----:B--2---:R-:W-:-:S04]  /*0f20*/  ISETP.NE.U32.AND P1, PT, R10, RZ, PT ;  /* 0x000000ff0a00720c */ /* 0x004fc80003f25070 */
[----:B------:R-:W-:-:S13]  /*0f30*/  ISETP.NE.AND.EX P1, PT, R11, RZ, PT, P1 ;  /* 0x000000ff0b00720c */ /* 0x000fda0003f25310 */
[----:B------:R-:W-:Y:S05]  /*0f40*/  @!P1 BRA `(.L_x_11) ;  /* 0x0000000000089947 */ /* 0x000fea0003800000 */
[----:B------:R0:W5:Y:S01]  /*0f50*/  LD.E R16, desc[UR14][R10.64] ;  /* 0x0000000e0a107980 */ /* 0x000162000c101900 */
[----:B------:R-:W-:Y:S05]  /*0f60*/  BRA `(.L_x_12) ;  /* 0x0000000000207947 */ /* 0x000fea0003800000 */
.L_x_11:
[----:B------:R-:W-:Y:S02]  /*0f70*/  ULDC.64 UR4, c[0x0][0x688] ;  /* 0x0001a20000047ab9 */ /* 0x000fe40000000a00 */
[----:B------:R-:W-:-:S04]  /*0f80*/  ISETP.NE.U32.AND P1, PT, RZ, UR4, PT ;  /* 0x00000004ff007c0c */ /* 0x000fc8000bf25070 */
[----:B------:R-:W-:-:S13]  /*0f90*/  ISETP.NE.AND.EX P1, PT, RZ, UR5, PT, P1 ;  /* 0x00000005ff007c0c */ /* 0x000fda000bf25310 */
[----:B------:R-:W-:Y:S05]  /*0fa0*/  @!P1 BRA `(.L_x_13) ;  /* 0x00000000000c9947 */ /* 0x000fea0003800000 */
[----:B------:R-:W0:Y:S02]  /*0fb0*/  LDC.64 R16, c[0x0][0x688] ;  /* 0x0001a200ff107b82 */ /* 0x000e240000000a00 */
[----:B0-----:R1:W5:Y:S01]  /*0fc0*/  LDG.E R16, desc[UR14][R16.64] ;  /* 0x0000000e10107981 */ /* 0x001362000c1e1900 */
[----:B------:R-:W-:Y:S05]  /*0fd0*/  BRA `(.L_x_12) ;  /* 0x0000000000047947 */ /* 0x000fea0003800000 */
.L_x_13:
[----:B------:R-:W2:Y:S02]  /*0fe0*/  LDC R16, c[0x0][0x680] ;  /* 0x0001a000ff107b82 */ /* 0x000ea40000000800 */
.L_x_12:
[----:B------:R-:W-:Y:S02]  /*0ff0*/  ULDC.64 UR4, c[0x0][0x6a0] ;  /* 0x0001a80000047ab9 */ /* 0x000fe40000000a00 */
[----:B------:R-:W-:-:S04]  /*1000*/  ISETP.NE.U32.AND P1, PT, RZ, UR4, PT ;  /* 0x00000004ff007c0c */ /* 0x000fc8000bf25070 */
[----:B------:R-:W-:-:S13]  /*1010*/  ISETP.NE.AND.EX P1, PT, RZ, UR5, PT, P1 ;  /* 0x00000005ff007c0c */ /* 0x000fda000bf25310 */
[----:B------:R-:W-:Y:S05]  /*1020*/  @!P1 BRA `(.L_x_14) ;  /* 0x00000000001c9947 */ /* 0x000fea0003800000 */
[----:B0-----:R-:W0:Y:S02]  /*1030*/  LDC.64 R10, c[0x0][0x6a0] ;  /* 0x0001a800ff0a7b82 */ /* 0x001e240000000a00 */
[----:B0-----:R-:W3:Y:S02]  /*1040*/  LDG.E.64 R10, desc[UR14][R10.64] ;  /* 0x0000000e0a0a7981 */ /* 0x001ee4000c1e1b00 */
[----:B---3--:R-:W-:-:S04]  /*1050*/  ISETP.NE.U32.AND P1, PT, R10, RZ, PT ;  /* 0x000000ff0a00720c */ /* 0x008fc80003f25070 */
[----:B------:R-:W-:-:S13]  /*1060*/  ISETP.NE.AND.EX P1, PT, R11, RZ, PT, P1 ;  /* 0x000000ff0b00720c */ /* 0x000fda0003f25310 */
[----:B------:R-:W-:Y:S05]  /*1070*/  @!P1 BRA `(.L_x_14) ;  /* 0x0000000000089947 */ /* 0x000fea0003800000 */
[----:B------:R0:W5:Y:S01]  /*1080*/  LD.E R15, desc[UR14][R10.64] ;  /* 0x0000000e0a0f7980 */ /* 0x000162000c101900 */
[----:B------:R-:W-:Y:S05]  /*1090*/  BRA `(.L_x_15) ;  /* 0x0000000000207947 */ /* 0x000fea0003800000 */
.L_x_14:
[----:B------:R-:W-:Y:S02]  /*10a0*/  ULDC.64 UR4, c[0x0][0x690] ;  /* 0x0001a40000047ab9 */ /* 0x000fe40000000a00 */
[----:B------:R-:W-:-:S04]  /*10b0*/  ISETP.NE.U32.AND P1, PT, RZ, UR4, PT ;  /* 0x00000004ff007c0c */ /* 0x000fc8000bf25070 */
[----:B------:R-:W-:-:S13]  /*10c0*/  ISETP.NE.AND.EX P1, PT, RZ, UR5, PT, P1 ;  /* 0x00000005ff007c0c */ /* 0x000fda000bf25310 */
[----:B------:R-:W-:Y:S05]  /*10d0*/  @!P1 BRA `(.L_x_16) ;  /* 0x00000000000c9947 */ /* 0x000fea0003800000 */
[----:B0-----:R-:W0:Y:S02]  /*10e0*/  LDC.64 R10, c[0x0][0x690] ;  /* 0x0001a400ff0a7b82 */ /* 0x001e240000000a00 */
[----:B0-----:R3:W5:Y:S01]  /*10f0*/  LDG.E R15, desc[UR14][R10.64] ;  /* 0x0000000e0a0f7981 */ /* 0x001762000c1e1900 */
[----:B------:R-:W-:Y:S05]  /*1100*/  BRA `(.L_x_15) ;  /* 0x0000000000047947 */ /* 0x000fea0003800000 */
.L_x_16:
[----:B------:R-:W4:Y:S02]  /*1110*/  LDC R15, c[0x0][0x684] ;  /* 0x0001a100ff0f7b82 */ /* 0x000f240000000800 */
.L_x_15:
[----:B------:R-:W-:-:S13]  /*1120*/  LOP3.LUT P1, RZ, R14, 0xff, RZ, 0xc0, !PT ;  /* 0x000000ff0eff7812 */ /* 0x000fda000782c0ff */
[----:B------:R-:W-:Y:S05]  /*1130*/  @!P1 EXIT ;  /* 0x000000000000994d */ /* 0x000fea0003800000 */
[----:B------:R-:W-:Y:S01]  /*1140*/  ULDC UR4, c[0x0][0x28c] ;  /* 0x0000a30000047ab9 */ /* 0x000fe20000000800 */
[----:B------:R-:W-:Y:S01]  /*1150*/  LOP3.LUT R14, R4, 0x1, RZ, 0xfc, !PT ;  /* 0x00000001040e7812 */ /* 0x000fe200078efcff */
[----:B------:R-:W-:-:S04]  /*1160*/  UIADD3 UR4, UR4, 0x3f, URZ ;  /* 0x0000003f04047890 */ /* 0x000fc8000fffe03f */
[----:B------:R-:W-:-:S04]  /*1170*/  USHF.R.S32.HI UR5, URZ, 0x1f, UR4 ;  /* 0x0000001f3f057899 */ /* 0x000fc80008011404 */
[----:B------:R-:W-:-:S03]  /*1180*/  ULEA.HI UR5, UR5, UR4, URZ, 0x6 ;  /* 0x0000000405057291 */ /* 0x000fc6000f8f303f */
[----:B------:R-:W-:Y:S01]  /*1190*/  UMOV UR4, URZ ;  /* 0x0000003f00047c82 */ /* 0x000fe20008000000 */
[----:B------:R-:W-:-:S03]  /*11a0*/  USHF.R.S32.HI UR6, URZ, 0x6, UR5 ;  /* 0x000000063f067899 */ /* 0x000fc60008011405 */
[----:B------:R-:W-:-:S09]  /*11b0*/  UMOV UR5, URZ ;  /* 0x0000003f00057c82 */ /* 0x000fd20008000000 */
.L_x_281:
[----:B0--3--:R-:W-:Y:S02]  /*11c0*/  LOP3.LUT R10, R0, 0x80, RZ, 0xc0, !PT ;  /* 0x00000080000a7812 */ /* 0x009fe400078ec0ff */
[----:B------:R-:W-:Y:S02]  /*11d0*/  CS2R R86, SRZ ;  /* 0x0000000000567805 */ /* 0x000fe4000001ff00 */
[----:B------:R-:W-:Y:S02]  /*11e0*/  CS2R R88, SRZ ;  /* 0x0000000000587805 */ /* 0x000fe4000001ff00 */
[----:B------:R-:W-:Y:S02]  /*11f0*/  CS2R R90, SRZ ;  /* 0x00000000005a7805 */ /* 0x000fe4000001ff00 */
[----:B------:R-:W-:Y:S02]  /*1200*/  SHF.R.U32.HI R11, RZ, 0x7, R10 ;  /* 0x00000007ff0b7819 */ /* 0x000fe4000001160a */
[----:B--2---:R-:W-:-:S02]  /*1210*/  CS2R R92, SRZ ;  /* 0x00000000005c7805 */ /* 0x004fc4000001ff00 */
[----:B------:R-:W-:Y:S02]  /*1220*/  VIMNMX R10, RZ, UR6, PT ;  /* 0x00000006ff0a7c48 */ /* 0x000fe4000bfe0100 */
[----:B------:R-:W-:Y:S02]  /*1230*/  CS2R R94, SRZ ;  /* 0x00000000005e7805 */ /* 0x000fe4000001ff00 */
[----:B------:R-:W-:Y:S02]  /*1240*/  CS2R R96, SRZ ;  /* 0x0000000000607805 */ /* 0x000fe4000001ff00 */
[----:B------:R-:W-:Y:S01]  /*1250*/  CS2R R98, SRZ ;  /* 0x0000000000627805 */ /* 0x000fe2000001ff00 */
[----:B------:R-:W0:Y:S01]  /*1260*/  SHFL.IDX PT, R11, R11, RZ, 0x1f ;  /* 0x00001fff0b0b7589 */ /* 0x000e2200000e0000 */
[----:B------:R-:W-:Y:S02]  /*1270*/  IADD3 R10, -R10, UR6, RZ ;  /* 0x000000060a0a7c10 */ /* 0x000fe4000fffe1ff */
[----:B----4-:R-:W-:-:S02]  /*1280*/  CS2R R100, SRZ ;  /* 0x0000000000647805 */ /* 0x010fc4000001ff00 */
[----:B------:R-:W-:Y:S02]  /*1290*/  CS2R R102, SRZ ;  /* 0x0000000000667805 */ /* 0x000fe4000001ff00 */
[----:B------:R-:W-:Y:S02]  /*12a0*/  CS2R R104, SRZ ;  /* 0x0000000000687805 */ /* 0x000fe4000001ff00 */
[----:B------:R-:W-:Y:S02]  /*12b0*/  ISETP.GE.AND P1, PT, R10, 0x1, PT ;  /* 0x000000010a00780c */ /* 0x000fe40003f26270 */
[----:B------:R-:W-:Y:S02]  /*12c0*/  CS2R R106, SRZ ;  /* 0x00000000006a7805 */ /* 0x000fe4000001ff00 */
[----:B------:R-:W-:Y:S02]  /*12d0*/  CS2R R108, SRZ ;  /* 0x00000000006c7805 */ /* 0x000fe4000001ff00 */
[----:B------:R-:W-:-:S02]  /*12e0*/  CS2R R110, SRZ ;  /* 0x00000000006e7805 */ /* 0x000fc4000001ff00 */
[----:B------:R-:W-:Y:S02]  /*12f0*/  CS2R R112, SRZ ;  /* 0x0000000000707805 */ /* 0x000fe4000001ff00 */
[----:B------:R-:W-:Y:S02]  /*1300*/  CS2R R114, SRZ ;  /* 0x0000000000727805 */ /* 0x000fe4000001ff00 */
[----:B------:R-:W-:Y:S02]  /*1310*/  CS2R R116, SRZ ;  /* 0x0000000000747805 */ /* 0x000fe4000001ff00 */
        /* <DEDUP_REMOVED lines=12> */
[----:B0-----:R-:W-:Y:S02]  /*13e0*/  R2UR UR7, R11 ;  /* 0x000000000b0772ca */ /* 0x001fe400000e0000 */
        /* <DEDUP_REMOVED lines=35> */
[----:B------:R-:W-:Y:S01]  /*1620*/  CS2R R84, SRZ ;  /* 0x0000000000547805 */ /* 0x000fe2000001ff00 */
[----:B------:R-:W-:Y:S06]  /*1630*/  @!P1 BRA `(.L_x_17) ;  /* 0x0000000400549947 */ /* 0x000fec0003800000 */
[----:B------:R-:W0:Y:S01]  /*1640*/  S2UR UR10, SR_CgaCtaId ;  /* 0x00000000000a79c3 */ /* 0x000e220000008800 */
[----:B------:R-:W-:Y:S01]  /*1650*/  ULEA.HI UR8, UR7, UR7, URZ, 0x1 ;  /* 0x0000000707087291 */ /* 0x000fe2000f8f083f */
[----:B------:R-:W-:Y:S01]  /*1660*/  IMAD.U32 R19, RZ, RZ, UR4 ;  /* 0x00000004ff137e24 */ /* 0x000fe2000f8e00ff */
[----:B------:R-:W-:Y:S01]  /*1670*/  UMOV UR9, 0x400 ;  /* 0x0000040000097882 */ /* 0x000fe20000000000 */
[----:B------:R-:W-:Y:S01]  /*1680*/  IMAD.U32 R11, RZ, RZ, UR5 ;  /* 0x00000005ff0b7e24 */ /* 0x000fe2000f8e00ff */
[----:B------:R-:W-:Y:S02]  /*1690*/  ULOP3.LUT UR8, UR8, 0xffffe, URZ, 0xc0, !UPT ;  /* 0x000ffffe08087892 */ /* 0x000fe4000f8ec03f */
[----:B------:R-:W-:Y:S02]  /*16a0*/  UPLOP3.LUT UP0, UPT, UPT, UPT, UPT, 0x40, 0x0 ;  /* 0x000000000000789c */ /* 0x000fe40003f0e870 */
[----:B------:R-:W-:Y:S01]  /*16b0*/  UIADD3 UR8, UR7, -UR8, URZ ;  /* 0x8000000807087290 */ /* 0x000fe2000fffe03f */
[----:B------:R-:W-:Y:S01]  /*16c0*/  UMOV UR12, UR5 ;  /* 0x00000005000c7c82 */ /* 0x000fe20008000000 */
[----:B0-----:R-:W-:-:S04]  /*16d0*/  ULEA UR9, UR10, UR9, 0x18 ;  /* 0x000000090a097291 */ /* 0x001fc8000f8ec03f */
[----:B------:R-:W-:-:S04]  /*16e0*/  ULEA UR8, UR8, UR9, 0xc ;  /* 0x0000000908087291 */ /* 0x000fc8000f8e603f */
[----:B------:R-:W-:-:S04]  /*16f0*/  UIADD3 UR8, UR8, 0x180, URZ ;  /* 0x0000018008087890 */ /* 0x000fc8000fffe03f */
[----:B------:R-:W-:-:S04]  /*1700*/  USHF.R.U32.HI UR8, URZ, 0x4, UR8 ;  /* 0x000000043f087899 */ /* 0x000fc80008011608 */
[----:B------:R-:W-:-:S12]  /*1710*/  ULOP3.LUT UR7, UR8, 0x3fff, URZ, 0xc0, !UPT ;  /* 0x00003fff08077892 */ /* 0x000fd8000f8ec03f */
.L_x_24:
[----:B------:R-:W-:-:S13]  /*1720*/  ISETP.NE.AND P2, PT, R14, 0x3, PT ;  /* 0x000000030e00780c */ /* 0x000fda0003f45270 */
[----:B01----:R-:W-:Y:S05]  /*1730*/  @!P2 BRA `(.L_x_18) ;  /* 0x000000000004a947 */ /* 0x003fea0003800000 */
[----:B------:R-:W-:Y:S01]  /*1740*/  BPT.TRAP 0x1 ;  /* 0x000000040000795c */ /* 0x000fe20000300000 */
.L_x_18:
[----:B------:R-:W0:Y:S01]  /*1750*/  S2UR UR9, SR_CgaCtaId ;  /* 0x00000000000979c3 */ /* 0x000e220000008800 */
[----:B------:R-:W-:Y:S01]  /*1760*/  UMOV UR8, 0x400 ;  /* 0x0000040000087882 */ /* 0x000fe20000000000 */
[----:B------:R-:W-:Y:S01]  /*1770*/  SHF.L.U32 R18, R19, 0x1f, RZ ;  /* 0x0000001f13127819 */ /* 0x000fe200000006ff */
[----:B0-----:R-:W-:-:S04]  /*1780*/  ULEA UR17, UR9, UR8, 0x18 ;  /* 0x0000000809117291 */ /* 0x001fc8000f8ec03f */
[----:B------:R-:W-:-:S09]  /*1790*/  ULEA UR8, UR12, UR17, 0x3 ;  /* 0x000000110c087291 */ /* 0x000fd2000f8e183f */
[----:B------:R0:W3:Y:S01]  /*17a0*/  SYNCS.PHASECHK.TRANS64.TRYWAIT P1, [UR8], R18 ;  /* 0x00000012ff0075a7 */ /* 0x0000e20008020148 */
[----:B------:R-:W-:Y:S05]  /*17b0*/  @!P2 BRA `(.L_x_19) ;  /* 0x000000000004a947 */ /* 0x000fea0003800000 */
[----:B------:R-:W-:Y:S01]  /*17c0*/  BPT.TRAP 0x1 ;  /* 0x000000040000795c */ /* 0x000fe20000300000 */
.L_x_19:
[C---:B------:R-:W-:Y:S02]  /*17d0*/  IMAD.SHL.U32 R12, R0.reuse, 0x20, RZ ;  /* 0x00000020000c7824 */ /* 0x040fe400078e00ff */
[C---:B------:R-:W-:Y:S02]  /*17e0*/  IMAD.SHL.U32 R13, R0.reuse, 0x200, RZ ;  /* 0x00000200000d7824 */ /* 0x040fe400078e00ff */
[----:B-1----:R-:W-:Y:S01]  /*17f0*/  IMAD.SHL.U32 R17, R0, 0x10, RZ ;  /* 0x0000001000117824 */ /* 0x002fe200078e00ff */
[----:B------:R-:W-:-:S04]  /*1800*/  LOP3.LUT R12, R12, 0x1c00, RZ, 0xc0, !PT ;  /* 0x00001c000c0c7812 */ /* 0x000fc800078ec0ff */
[----:B------:R-:W-:Y:S01]  /*1810*/  LOP3.LUT R12, R12, 0x200, R13, 0xf8, !PT ;  /* 0x000002000c0c7812 */ /* 0x000fe200078ef80d */
[----:B------:R-:W-:-:S03]  /*1820*/  IMAD.U32 R13, RZ, RZ, UR12 ;  /* 0x0000000cff0d7e24 */ /* 0x000fc6000f8e00ff */
[----:B------:R-:W-:-:S04]  /*1830*/  LOP3.LUT R12, R12, 0x1c0, R17, 0xf8, !PT ;  /* 0x000001c00c0c7812 */ /* 0x000fc800078ef811 */
[----:B------:R-:W-:-:S05]  /*1840*/  SHF.R.U32.HI R12, RZ, 0x3, R12 ;  /* 0x00000003ff0c7819 */ /* 0x000fca000001160c */
[----:B------:R-:W-:Y:S01]  /*1850*/  IMAD R12, R13, 0x800, R12 ;  /* 0x000008000d0c7824 */ /* 0x000fe200078e020c */
[----:B---3--:R-:W-:Y:S06]  /*1860*/  @P1 BRA `(.L_x_20) ;  /* 0x0000000000081947 */ /* 0x008fec0003800000 */
[----:B------:R-:W1:Y:S02]  /*1870*/  SYNCS.PHASECHK.TRANS64.TRYWAIT P1, [UR8], R18 ;  /* 0x00000012ff0075a7 */ /* 0x000e640008020148 */
[----:B-1----:R-:W-:Y:S05]  /*1880*/  @!P1 BRA `(.L_x_21) ;  /* 0x000000a400949947 */ /* 0x002fea0003800000 */
.L_x_20:
[----:B------:R-:W-:Y:S01]  /*1890*/  LDS.64 R152, [R12+UR17+0x30180] ;  /* 0x030180110c987984 */ /* 0x000fe20008000a00 */
[----:B------:R-:W-:Y:S02]  /*18a0*/  UIADD3 UR8, UR17, 0x18180, URZ ;  /* 0x0001818011087890 */ /* 0x000fe4000fffe03f */
[----:B------:R-:W-:Y:S01]  /*18b0*/  ULOP3.LUT UR13, UR7, 0x10000, URZ, 0xfc, !UPT ;  /* 0x00010000070d7892 */ /* 0x000fe2000f8efc3f */
[----:B------:R-:W3:Y:S01]  /*18c0*/  LDS.64 R154, [R12+UR17+0x30580] ;  /* 0x030580110c9a7984 */ /* 0x000ee20008000a00 */
[----:B------:R-:W-:Y:S02]  /*18d0*/  USHF.R.U32.HI UR8, URZ, 0x4, UR8 ;  /* 0x000000043f087899 */ /* 0x000fe40008011608 */
[----:B------:R-:W-:Y:S02]  /*18e0*/  ULEA UR13, UR12, UR13, 0xa ;  /* 0x0000000d0c0d7291 */ /* 0x000fe4000f8e503f */
[----:B------:R-:W-:Y:S01]  /*18f0*/  ULOP3.LUT UR8, UR8, 0x3fff, URZ, 0xc0, !UPT ;  /* 0x00003fff08087892 */ /* 0x000fe2000f8ec03f */
[----:B------:R-:W-:Y:S01]  /*1900*/  UMOV UR9, 0x80000020 ;  /* 0x8000002000097882 */ /* 0x000fe20000000000 */
[----:B------:R-:W-:-:S02]  /*1910*/  UMOV UR11, 0x40000040 ;  /* 0x40000040000b7882 */ /* 0x000fc40000000000 */
[----:B------:R-:W-:-:S04]  /*1920*/  ULOP3.LUT UR8, UR8, 0x10000, URZ, 0xfc, !UPT ;  /* 0x0001000008087892 */ /* 0x000fc8000f8efc3f */
[----:B------:R-:W-:-:S03]  /*1930*/  ULEA UR16, UR12, UR8, 0xa ;  /* 0x000000080c107291 */ /* 0x000fc6000f8e503f */
[----:B------:R-:W-:-:S04]  /*1940*/  UMOV UR8, UR13 ;  /* 0x0000000d00087c82 */ /* 0x000fc80008000000 */
[----:B------:R-:W-:Y:S01]  /*1950*/  UMOV UR10, UR16 ;  /* 0x00000010000a7c82 */ /* 0x000fe20008000000 */
[----:B---3--:R-:W-:-:S06]  /*1960*/  WARPGROUP.ARRIVE ;  /* 0x00000000000079c5 */ /* 0x008fcc0000000000 */
[----:B------:R-:W-:Y:S01]  /*1970*/  HGMMA.SP.64x128x32.F32.BF16 R88, gdesc[UR8], R88, UP0, R152, 0x0 ;  /* 0x09e09800085879f0 */ /* 0x000fe2000bf01a58 */
[----:B------:R-:W-:Y:S01]  /*1980*/  UIADD3 UR8, UR13, 0x200, URZ ;  /* 0x000002000d087890 */ /* 0x000fe2000fffe03f */
[----:B------:R-:W-:-:S14]  /*1990*/  UMOV UR9, 0x80000020 ;  /* 0x8000002000097882 */ /* 0x000fdc0000000000 */
[----:B------:R-:W-:Y:S01]  /*19a0*/  HGMMA.SP.64x128x32.F32.BF16 R24, gdesc[UR8], R24, UP0, R154, 0x0 ;  /* 0x09e09a00081879f0 */ /* 0x000fe2000bf01a18 */
[----:B------:R-:W-:Y:S02]  /*19b0*/  UIADD3 UR8, UR13, 0x2, URZ ;  /* 0x000000020d087890 */ /* 0x000fe4000fffe03f */
[----:B------:R-:W-:Y:S01]  /*19c0*/  UIADD3 UR10, UR16, 0x4, URZ ;  /* 0x00000004100a7890 */ /* 0x000fe2000fffe03f */
[----:B------:R-:W-:Y:S01]  /*19d0*/  UMOV UR9, 0x80000020 ;  /* 0x8000002000097882 */ /* 0x000fe20000000000 */
[----:B------:R-:W-:-:S11]  /*19e0*/  UMOV UR11, 0x40000040 ;  /* 0x40000040000b7882 */ /* 0x000fd60000000000 */
[----:B------:R-:W-:Y:S01]  /*19f0*/  HGMMA.SP.64x128x32.F32.BF16 R88, gdesc[UR8], R88, R153, 0x0 ;  /* 0x09e09900085879f0 */ /* 0x000fe20008701a58 */
[----:B------:R-:W-:Y:S01]  /*1a00*/  UIADD3 UR8, UR13, 0x202, URZ ;  /* 0x000002020d087890 */ /* 0x000fe2000fffe03f */
[----:B------:R-:W-:-:S14]  /*1a10*/  UMOV UR9, 0x80000020 ;  /* 0x8000002000097882 */ /* 0x000fdc0000000000 */
[----:B------:R-:W-:Y:S03]  /*1a20*/  HGMMA.SP.64x128x32.F32.BF16 R24, gdesc[UR8], R24, R155, 0x0, gsb0 ;  /* 0x09e09b00081879f0 */ /* 0x000fe60008001a18 */
[----:B------:R-:W-:Y:S02]  /*1a30*/  WARPGROUP.DEPBAR.LE gsb0, 0x0 ;  /* 0x00008000000079c5 */ /* 0x000fe40000010000 */
[----:B------:R-:W-:Y:S05]  /*1a40*/  @!P2 BRA `(.L_x_22) ;  /* 0x000000000004a947 */ /* 0x000fea0003800000 */
[----:B------:R-:W-:Y:S01]  /*1a50*/  BPT.TRAP 0x1 ;  /* 0x000000040000795c */ /* 0x000fe20000300000 */
.L_x_22:
[----:B------:R-:W-:Y:S02]  /*1a60*/  @P0 LEA R12, R11, UR17, 0x3 ;  /* 0x000000110b0c0c11 */ /* 0x000fe4000f8e18ff */
[----:B------:R-:W-:-:S03]  /*1a70*/  ISETP.GT.U32.AND P1, PT, R4, 0x1, PT ;  /* 0x000000010400780c */ /* 0x000fc60003f24070 */
[----:B-1----:R-:W-:-:S05]  /*1a80*/  @P0 VIADD R13, R12, 0x30 ;  /* 0x000000300c0d0836 */ /* 0x002fca0000000000 */
[----:B------:R-:W-:-:S04]  /*1a90*/  @P0 PRMT R13, R6, 0x654, R13 ;  /* 0x00000654060d0816 */ /* 0x000fc8000000000d */
[----:B------:R1:W-:Y:S01]  /*1aa0*/  @P0 SYNCS.ARRIVE.TRANS64.RED.A1T0 RZ, [R13+URZ], RZ ;  /* 0x000000ff0dff09a7 */ /* 0x0003e2000810043f */
[----:B------:R-:W-:Y:S05]  /*1ab0*/  @P1 BRA `(.L_x_23) ;  /* 0x0000000000041947 */ /* 0x000fea0003800000 */
[----:B------:R-:W-:Y:S01]  /*1ac0*/  BPT.TRAP 0x1 ;  /* 0x000000040000795c */ /* 0x000fe20000300000 */
.L_x_23:
[----:B------:R-:W-:Y:S01]  /*1ad0*/  UIADD3 UR12, UR12, 0x1, URZ ;  /* 0x000000010c0c7890 */ /* 0x000fe2000fffe03f */
[C---:B------:R-:W-:Y:S01]  /*1ae0*/  ISETP.GT.AND P2, PT, R10.reuse, 0x1, PT ;  /* 0x000000010a00780c */ /* 0x040fe20003f44270 */
[----:B------:R-:W-:Y:S02]  /*1af0*/  VIADD R11, R11, 0x1 ;  /* 0x000000010b0b7836 */ /* 0x000fe40000000000 */
[----:B------:R-:W-:Y:S01]  /*1b00*/  UISETP.NE.AND UP0, UPT, UR12, 0x6, UPT ;  /* 0x000000060c00788c */ /* 0x000fe2000bf05270 */
[----:B------:R-:W-:Y:S02]  /*1b10*/  VIADD R10, R10, 0xffffffff ;  /* 0xffffffff0a0a7836 */ /* 0x000fe40000000000 */
[C---:B------:R-:W-:Y:S01]  /*1b20*/  ISETP.NE.AND P1, PT, R11.reuse, 0x6, PT ;  /* 0x000000060b00780c */ /* 0x040fe20003f25270 */
[----:B------:R-:W-:Y:S02]  /*1b30*/  USEL UR8, URZ, 0x1, UP0 ;  /* 0x000000013f087887 */ /* 0x000fe40008000000 */
[----:B------:R-:W-:Y:S01]  /*1b40*/  USEL UR12, UR12, URZ, UP0 ;  /* 0x0000003f0c0c7287 */ /* 0x000fe20008000000 */
[----:B------:R-:W-:Y:S01]  /*1b50*/  SEL R11, R11, RZ, P1 ;  /* 0x000000ff0b0b7207 */ /* 0x000fe20000800000 */
[----:B------:R-:W-:-:S02]  /*1b60*/  UPLOP3.LUT UP0, UPT, UPT, UPT, UPT, 0x80, 0x0 ;  /* 0x000000000000789c */ /* 0x000fc40003f0f070 */
[----:B------:R-:W-:Y:S01]  /*1b70*/  LOP3.LUT R19, R19, UR8, RZ, 0x3c, !PT ;  /* 0x0000000813137c12 */ /* 0x000fe2000f8e3cff */
[----:B------:R-:W-:Y:S08]  /*1b80*/  @P2 BRA `(.L_x_24) ;  /* 0xfffffff800e42947 */ /* 0x000ff0000383ffff */
.L_x_17:
[----:B------:R-:W-:Y:S01]  /*1b90*/  LOP3.LUT R10, R0, 0x60, RZ, 0xc0, !PT ;  /* 0x00000060000a7812 */ /* 0x000fe200078ec0ff */
[----:B-1----:R-:W1:Y:S01]  /*1ba0*/  LDC R17, c[0x0][0x288] ;  /* 0x0000a200ff117b82 */ /* 0x002e620000000800 */
[----:B------:R-:W-:Y:S01]  /*1bb0*/  SHF.R.U32.HI R11, RZ, 0x2, R0 ;  /* 0x00000002ff0b7819 */ /* 0x000fe20000011600 */
[----:B------:R-:W-:Y:S01]  /*1bc0*/  UIADD3 UR5, UR6, UR5, URZ ;  /* 0x0000000506057290 */ /* 0x000fe2000fffe03f */
[----:B------:R-:W-:Y:S01]  /*1bd0*/  SHF.R.U32.HI R10, RZ, 0x5, R10 ;  /* 0x00000005ff0a7819 */ /* 0x000fe2000001160a */
[----:B------:R-:W-:Y:S01]  /*1be0*/  ULDC UR12, c[0x0][0x284] ;  /* 0x0000a100000c7ab9 */ /* 0x000fe20000000800 */
[----:B------:R-:W-:Y:S01]  /*1bf0*/  LOP3.LUT R11, R11, 0x7, RZ, 0xc0, !PT ;  /* 0x000000070b0b7812 */ /* 0x000fe200078ec0ff */
[----:B------:R-:W-:Y:S01]  /*1c00*/  UISETP.GT.U32.AND UP0, UPT, UR5, 0x5, UPT ;  /* 0x000000050500788c */ /* 0x000fe2000bf04070 */
[----:B------:R-:W-:Y:S01]  /*1c10*/  SHF.R.U32.HI R13, RZ, 0x1, R0 ;  /* 0x00000001ff0d7819 */ /* 0x000fe20000011600 */
[----:B------:R-:W-:Y:S01]  /*1c20*/  IMAD.SHL.U32 R12, R10, 0x10, RZ ;  /* 0x000000100a0c7824 */ /* 0x000fe200078e00ff */
[----:B------:R-:W-:Y:S01]  /*1c30*/  SHF.R.S32.HI R152, RZ, 0x1f, R5 ;  /* 0x0000001fff987819 */ /* 0x000fe20000011405 */
[----:B------:R-:W-:Y:S01]  /*1c40*/  UISETP.LT.U32.AND UP0, UPT, UR6, 0x6, UP0 ;  /* 0x000000060600788c */ /* 0x000fe20008701070 */
[----:B------:R-:W-:-:S02]  /*1c50*/  WARPGROUP.DEPBAR.LE gsb0, 0x0 ;  /* 0x00008000000079c5 */ /* 0x000fc40000010000 */
[--C-:B------:R-:W-:Y:S01]  /*1c60*/  LOP3.LUT R12, R12, 0xfffffff0, R11.reuse, 0xe2, !PT ;  /* 0xfffffff00c0c7812 */ /* 0x100fe200078ee20b */
[----:B------:R-:W-:Y:S01]  /*1c70*/  IMAD R11, R10, -0x10, -R11 ;  /* 0xfffffff00a0b7824 */ /* 0x000fe200078e0a0b */
[----:B------:R-:W-:Y:S01]  /*1c80*/  LOP3.LUT R10, R7, 0x1, RZ, 0xc0, !PT ;  /* 0x00000001070a7812 */ /* 0x000fe200078ec0ff */
[----:B------:R-:W-:Y:S01]  /*1c90*/  UISETP.GE.U32.AND UP1, UPT, UR6, 0x6, UPT ;  /* 0x000000060600788c */ /* 0x000fe2000bf26070 */
[----:B------:R-:W-:Y:S01]  /*1ca0*/  LOP3.LUT R12, R12, 0x40, R13, 0xf8, !PT ;  /* 0x000000400c0c7812 */ /* 0x000fe200078ef80d */
[----:B------:R-:W-:Y:S01]  /*1cb0*/  IMAD.SHL.U32 R13, R9, 0x100, RZ ;  /* 0x00000100090d7824 */ /* 0x000fe200078e00ff */
[----:B------:R-:W-:Y:S01]  /*1cc0*/  ULDC.64 UR10, c[0x0][0x6d0] ;  /* 0x0001b400000a7ab9 */ /* 0x000fe20000000a00 */
[----:B0-----:R-:W-:Y:S01]  /*1cd0*/  IMAD R18, R10, -0x40, R11 ;  /* 0xffffffc00a127824 */ /* 0x001fe200078e020b */
[----:B------:R-:W-:Y:S01]  /*1ce0*/  UIMAD.WIDE.U32 UR8, UR5, -0x55555555, URZ ;  /* 0xaaaaaaab050878a5 */ /* 0x000fe2000f8e003f */
[----:B------:R-:W-:Y:S01]  /*1cf0*/  IMAD R10, R152, UR10, RZ ;  /* 0x0000000a980a7c24 */ /* 0x000fe2000f8e02ff */
[----:B------:R-:W-:Y:S01]  /*1d00*/  LOP3.LUT R160, R12, R13, RZ, 0xfc, !PT ;  /* 0x0000000d0ca07212 */ /* 0x000fe200078efcff */
[----:B------:R-:W-:Y:S01]  /*1d10*/  IMAD.SHL.U32 R12, R8, 0x80, RZ ;  /* 0x00000080080c7824 */ /* 0x000fe200078e00ff */
[----:B------:R-:W-:Y:S01]  /*1d20*/  USEL UR7, URZ, 0x1, !UP0 ;  /* 0x000000013f077887 */ /* 0x000fe2000c000000 */
[----:B------:R-:W-:Y:S01]  /*1d30*/  LOP3.LUT R9, R0, 0x3, RZ, 0xc0, !PT ;  /* 0x0000000300097812 */ /* 0x000fe200078ec0ff */
[----:B------:R-:W-:Y:S01]  /*1d40*/  USHF.R.U32.HI UR8, URZ, 0x2, UR9 ;  /* 0x000000023f087899 */ /* 0x000fe20008011609 */
[----:B------:R-:W-:Y:S01]  /*1d50*/  SHF.R.S32.HI R161, RZ, 0x1f, R160 ;  /* 0x0000001fffa17819 */ /* 0x000fe200000114a0 */
[----:B------:R-:W-:Y:S01]  /*1d60*/  ULOP3.LUT UR4, UR4, UR7, URZ, 0x3c, !UPT ;  /* 0x0000000704047292 */ /* 0x000fe2000f8e3c3f */
[----:B-1----:R-:W-:Y:S01]  /*1d70*/  ISETP.GE.AND P1, PT, R12, R17, PT ;  /* 0x000000110c00720c */ /* 0x002fe20003f26270 */
[C---:B------:R-:W-:Y:S01]  /*1d80*/  IMAD R19, R5.reuse, UR11, R10 ;  /* 0x0000000b05137c24 */ /* 0x040fe2000f8e020a */
[----:B------:R-:W-:Y:S01]  /*1d90*/  UIMAD UR5, UR8, -0x6, UR5 ;  /* 0xfffffffa080578a4 */ /* 0x000fe2000f8e0205 */
[----:B------:R-:W-:Y:S01]  /*1da0*/  IMAD.WIDE.U32 R10, R5, UR10, R160 ;  /* 0x0000000a050a7c25 */ /* 0x000fe2000f8e00a0 */
[C---:B------:R-:W-:Y:S01]  /*1db0*/  ISETP.GE.OR P1, PT, R13.reuse, UR12, P1 ;  /* 0x0000000c0d007c0c */ /* 0x040fe20008f26670 */
[----:B------:R-:W-:Y:S01]  /*1dc0*/  @UP1 ULOP3.LUT UR4, UR4, 0x1, UR8, 0x78, !UPT ;  /* 0x0000000104041892 */ /* 0x000fe2000f8e7808 */
[----:B------:R-:W-:Y:S01]  /*1dd0*/  IADD3 R13, -R13, UR12, R18 ;  /* 0x0000000c0d0d7c10 */ /* 0x000fe2000fffe112 */
[----:B------:R-:W-:-:S02]  /*1de0*/  IMAD R9, R9, -0x2, R17 ;  /* 0xfffffffe09097824 */ /* 0x000fc400078e0211 */
[----:B------:R-:W-:Y:S02]  /*1df0*/  IMAD.MOV.U32 R18, RZ, RZ, R10 ;  /* 0x000000ffff127224 */ /* 0x000fe400078e000a */
[----:B------:R-:W-:Y:S02]  /*1e00*/  IMAD.IADD R19, R11, 0x1, R19 ;  /* 0x000000010b137824 */ /* 0x000fe400078e0213 */
[----:B------:R-:W-:Y:S02]  /*1e10*/  IMAD.IADD R12, R9, 0x1, -R12 ;  /* 0x00000001090c7824 */ /* 0x000fe400078e0a0c */
[----:B------:R-:W-:Y:S02]  /*1e20*/  IMAD.MOV.U32 R10, RZ, RZ, -0x1 ;  /* 0xffffffffff0a7424 */ /* 0x000fe400078e00ff */
[----:B------:R-:W-:Y:S05]  /*1e30*/  @P1 BRA `(.L_x_25) ;  /* 0x0000008000a01947 */ /* 0x000fea0003800000 */
[----:B------:R-:W0:Y:S01]  /*1e40*/  LDC.64 R166, c[0x0][0x6c8] ;  /* 0x0001b200ffa67b82 */ /* 0x000e220000000a00 */
[----:B----45:R-:W-:Y:S01]  /*1e50*/  FSETP.NEU.AND P1, PT, R15, RZ, PT ;  /* 0x000000ff0f00720b */ /* 0x030fe20003f2d000 */
[----:B------:R-:W-:Y:S01]  /*1e60*/  IMAD.WIDE R20, R8, 0x80, RZ ;  /* 0x0000008008147825 */ /* 0x000fe200078e02ff */
[----:B------:R-:W-:Y:S01]  /*1e70*/  ISETP.GT.AND P2, PT, R13, RZ, PT ;  /* 0x000000ff0d00720c */ /* 0x000fe20003f44270 */
[----:B------:R-:W-:Y:S02]  /*1e80*/  BSSY B0, `(.L_x_25) ;  /* 0x0000823000007945 */ /* 0x000fe40003800000 */
[----:B------:R-:W-:Y:S01]  /*1e90*/  IMAD.SHL.U32 R11, R0, 0x2, RZ ;  /* 0x00000002000b7824 */ /* 0x000fe200078e00ff */
[----:B------:R-:W-:-:S04]  /*1ea0*/  ISETP.GT.AND P5, PT, R12, RZ, P2 ;  /* 0x000000ff0c00720c */ /* 0x000fc800017a4270 */
[----:B------:R-:W-:Y:S01]  /*1eb0*/  LOP3.LUT R11, R20, 0x6, R11, 0xf8, !PT ;  /* 0x00000006140b7812 */ /* 0x000fe200078ef80b */
[----:B0-----:R-:W-:-:S04]  /*1ec0*/  IMAD R8, R21, R166, RZ ;  /* 0x000000a615087224 */ /* 0x001fc800078e02ff */
[----:B------:R-:W-:-:S04]  /*1ed0*/  IMAD.WIDE.U32 R22, R11, R166, R18 ;  /* 0x000000a60b167225 */ /* 0x000fc800078e0012 */
[----:B------:R-:W-:-:S04]  /*1ee0*/  IMAD R9, R11, R167, R8 ;  /* 0x000000a70b097224 */ /* 0x000fc800078e0208 */
[----:B------:R-:W-:Y:S01]  /*1ef0*/  IMAD.IADD R153, R23, 0x1, R9 ;  /* 0x0000000117997824 */ /* 0x000fe200078e0209 */
[----:B------:R-:W-:Y:S06]  /*1f00*/  @!P1 BRA `(.L_x_26) ;  /* 0x0000006400509947 */ /* 0x000fec0003800000 */
[----:B------:R-:W0:Y:S01]  /*1f10*/  LDC.64 R158, c[0x0][0x6b0] ;  /* 0x0001ac00ff9e7b82 */ /* 0x000e220000000a00 */
[----:B------:R-:W-:Y:S01]  /*1f20*/  ULDC.64 UR8, c[0x0][0x6b8] ;  /* 0x0001ae0000087ab9 */ /* 0x000fe20000000a00 */
[----:B------:R-:W-:Y:S01]  /*1f30*/  ULDC.64 UR10, c[0x0][0x6a8] ;  /* 0x0001aa00000a7ab9 */ /* 0x000fe20000000a00 */
[----:B------:R-:W-:Y:S01]  /*1f40*/  IMAD R8, R152, UR8, RZ ;  /* 0x0000000898087c24 */ /* 0x000fe2000f8e02ff */
[----:B------:R-:W-:Y:S01]  /*1f50*/  ULDC.64 UR12, c[0x0][0x6c0] ;  /* 0x0001b000000c7ab9 */ /* 0x000fe20000000a00 */
[----:B------:R-:W-:-:S03]  /*1f60*/  IMAD.WIDE.U32 R156, R5, UR8, R160 ;  /* 0x00000008059c7c25 */ /* 0x000fc6000f8e00a0 */
[----:B------:R-:W1:Y:S01]  /*1f70*/  LDC.64 R162, c[0x0][0x6b0] ;  /* 0x0001ac00ffa27b82 */ /* 0x000e620000000a00 */
[----:B------:R-:W-:Y:S02]  /*1f80*/  IMAD R9, R5, UR9, R8 ;  /* 0x0000000905097c24 */ /* 0x000fe4000f8e0208 */
[----:B------:R-:W-:Y:S02]  /*1f90*/  IMAD.MOV.U32 R154, RZ, RZ, R156 ;  /* 0x000000ffff9a7224 */ /* 0x000fe400078e009c */
[----:B------:R-:W-:Y:S02]  /*1fa0*/  IMAD.IADD R155, R157, 0x1, R9 ;  /* 0x000000019d9b7824 */ /* 0x000fe400078e0209 */
[-C--:B0-----:R-:W-:Y:S02]  /*1fb0*/  IMAD R8, R21, R158.reuse, RZ ;  /* 0x0000009e15087224 */ /* 0x081fe400078e02ff */
[----:B------:R-:W-:-:S04]  /*1fc0*/  IMAD.WIDE.U32 R18, R11, R158, R154 ;  /* 0x0000009e0b127225 */ /* 0x000fc800078e009a */
[----:B------:R-:W-:Y:S01]  /*1fd0*/  IMAD R8, R11, R159, R8 ;  /* 0x0000009f0b087224 */ /* 0x000fe200078e0208 */
[----:B------:R-:W-:-:S03]  /*1fe0*/  LEA R20, P1, R18, UR10, 0x2 ;  /* 0x0000000a12147c11 */ /* 0x000fc6000f8210ff */
[----:B------:R-:W-:-:S05]  /*1ff0*/  IMAD.IADD R17, R19, 0x1, R8 ;  /* 0x0000000113117824 */ /* 0x000fca00078e0208 */
[----:B------:R-:W-:-:S05]  /*2000*/  LEA.HI.X R21, R18, UR11, R17, 0x2, P1 ;  /* 0x0000000b12157c11 */ /* 0x000fca00088f1411 */
[----:B------:R-:W3:Y:S01]  /*2010*/  @P5 LDG.E.LTC128B R170, desc[UR14][R20.64] ;  /* 0x0000000e14aa5981 */ /* 0x000ee2000c1e1920 */
[C---:B------:R-:W-:Y:S01]  /*2020*/  LEA R152, P1, R22.reuse, UR12, 0x2 ;  /* 0x0000000c16987c11 */ /* 0x040fe2000f8210ff */
[-C--:B-1----:R-:W-:Y:S01]  /*2030*/  IMAD.WIDE.U32 R168, R11, R158.reuse, R162 ;  /* 0x0000009e0ba87225 */ /* 0x082fe200078e00a2 */
[----:B------:R-:W-:Y:S02]  /*2040*/  BSSY B1, `(.L_x_27) ;  /* 0x0000011000017945 */ /* 0x000fe40003800000 */
[----:B------:R-:W-:Y:S01]  /*2050*/  LEA.HI.X R153, R22, UR13, R153, 0x2, P1 ;  /* 0x0000000d16997c11 */ /* 0x000fe200088f1499 */
[----:B------:R-:W-:Y:S01]  /*2060*/  IMAD.IADD R173, R8, 0x1, R169 ;  /* 0x0000000108ad7824 */ /* 0x000fe200078e02a9 */
[----:B------:R-:W-:Y:S01]  /*2070*/  ISETP.GT.AND P1, PT, R13, 0x8, PT ;  /* 0x000000080d00780c */ /* 0x000fe20003f24270 */
[----:B------:R-:W-:-:S04]  /*2080*/  IMAD.WIDE.U32 R22, R11, R158, R160 ;  /* 0x0000009e0b167225 */ /* 0x000fc800078e00a0 */
[----:B------:R-:W-:Y:S02]  /*2090*/  IMAD.IADD R23, R8, 0x1, R23 ;  /* 0x0000000108177824 */ /* 0x000fe400078e0217 */
[----:B------:R-:W-:-:S04]  /*20a0*/  IMAD.WIDE.U32 R164, R5, UR8, R22 ;  /* 0x0000000805a47c25 */ /* 0x000fc8000f8e0016 */
[----:B---3--:R-:W-:-:S04]  /*20b0*/  FMUL R17, R170, R15 ;  /* 0x0000000faa117220 */ /* 0x008fc80000400000 */
[----:B--2---:R-:W-:Y:S01]  /*20c0*/  FFMA R171, R88, R16, R17 ;  /* 0x0000001058ab7223 */ /* 0x004fe20000000011 */
[----:B------:R-:W-:-:S04]  /*20d0*/  IADD3 R17, P3, R156, R168, RZ ;  /* 0x000000a89c117210 */ /* 0x000fc80007f7e0ff */
[----:B------:R0:W-:Y:S01]  /*20e0*/  @P5 STG.E desc[UR14][R152.64], R171 ;  /* 0x000000ab98005986 */ /* 0x0001e2000c10190e */
[----:B------:R-:W-:Y:S01]  /*20f0*/  ISETP.GT.AND P5, PT, R12, 0x1, P2 ;  /* 0x000000010c00780c */ /* 0x000fe200017a4270 */
[----:B------:R-:W-:Y:S01]  /*2100*/  IMAD.X R20, R173, 0x1, R155, P3 ;  /* 0x00000001ad147824 */ /* 0x000fe200018e069b */
[----:B------:R-:W-:-:S04]  /*2110*/  LEA R18, P6, R17, UR10, 0x2 ;  /* 0x0000000a11127c11 */ /* 0x000fc8000f8c10ff */
[----:B------:R-:W-:-:S07]  /*2120*/  LEA.HI.X R19, R17, UR11, R20, 0x2, P6 ;  /* 0x0000000b11137c11 */ /* 0x000fce000b0f1414 */
[----:B0-----:R-:W-:Y:S05]  /*2130*/  @!P5 BRA `(.L_x_28) ;  /* 0x000000000004d947 */ /* 0x001fea0003800000 */
[----:B------:R0:W5:Y:S02]  /*2140*/  LDG.E.LTC128B R170, desc[UR14][R18.64] ;  /* 0x0000000e12aa7981 */ /* 0x000164000c1e1920 */
.L_x_28:
[----:B------:R-:W-:Y:S05]  /*2150*/  BSYNC B1 ;  /* 0x0000000000017941 */ /* 0x000fea0003800000 */
.L_x_27:
[----:B------:R-:W-:Y:S01]  /*2160*/  IMAD.IADD R17, R9, 0x1, R165 ;  /* 0x0000000109117824 */ /* 0x000fe200078e02a5 */
[----:B------:R-:W-:Y:S01]  /*2170*/  LEA R20, P3, R164, UR10, 0x2 ;  /* 0x0000000aa4147c11 */ /* 0x000fe2000f8610ff */
[----:B0----5:R-:W-:Y:S01]  /*2180*/  FMUL R18, R170, R15 ;  /* 0x0000000faa127220 */ /* 0x021fe20000400000 */
[----:B------:R-:W-:Y:S01]  /*2190*/  LEA R22, P6, R166, R152, 0x2 ;  /* 0x00000098a6167211 */ /* 0x000fe200078c10ff */
[----:B------:R-:W-:Y:S01]  /*21a0*/  BSSY B1, `(.L_x_29) ;  /* 0x000000e000017945 */ /* 0x000fe20003800000 */
[----:B------:R-:W-:Y:S01]  /*21b0*/  LEA.HI.X R21, R164, UR11, R17, 0x2, P3 ;  /* 0x0000000ba4157c11 */ /* 0x000fe200098f1411 */
[----:B------:R-:W-:Y:S01]  /*21c0*/  FFMA R17, R89, R16, R18 ;  /* 0x0000001059117223 */ /* 0x000fe20000000012 */
[----:B------:R-:W-:Y:S01]  /*21d0*/  LEA.HI.X R23, R166, R153, R167, 0x2, P6 ;  /* 0x00000099a6177211 */ /* 0x000fe200030f14a7 */
[----:B------:R-:W-:Y:S01]  /*21e0*/  IMAD.MOV.U32 R169, RZ, RZ, R173 ;  /* 0x000000ffffa97224 */ /* 0x000fe200078e00ad */
[----:B------:R-:W-:Y:S01]  /*21f0*/  ISETP.GT.AND P3, PT, R12, RZ, P1 ;  /* 0x000000ff0c00720c */ /* 0x000fe20000f64270 */
[----:B------:R-:W-:Y:S01]  /*2200*/  IMAD R18, R159, 0x7, RZ ;  /* 0x000000079f127824 */ /* 0x000fe200078e02ff */
[----:B------:R-:W-:Y:S01]  /*2210*/  IADD3 R88, P6, R160, R168, RZ ;  /* 0x000000a8a0587210 */ /* 0x000fe20007fde0ff */
[----:B------:R0:W-:Y:S01]  /*2220*/  @P5 STG.E desc[UR14][R22.64], R17 ;  /* 0x0000001116005986 */ /* 0x0001e2000c10190e */
[----:B------:R-:W-:-:S03]  /*2230*/  IMAD.MOV.U32 R172, RZ, RZ, R170 ;  /* 0x000000ffffac7224 */ /* 0x000fc600078e00aa */
[----:B------:R-:W-:Y:S02]  /*2240*/  IMAD.X R89, R161, 0x1, R173, P6 ;  /* 0x00000001a1597824 */ /* 0x000fe400030e06ad */
[----:B------:R-:W-:-:S04]  /*2250*/  IMAD.WIDE.U32 R164, R5, UR8, R88 ;  /* 0x0000000805a47c25 */ /* 0x000fc8000f8e0058 */
[----:B------:R-:W-:Y:S05]  /*2260*/  @!P3 BRA `(.L_x_30) ;  /* 0x000000000004b947 */ /* 0x000fea0003800000 */
[----:B------:R1:W5:Y:S02]  /*2270*/  LDG.E.LTC128B R172, desc[UR14][R20.64+0x20] ;  /* 0x0000200e14ac7981 */ /* 0x000364000c1e1920 */
.L_x_30:
[----:B------:R-:W-:Y:S05]  /*2280*/  BSYNC B1 ;  /* 0x0000000000017941 */ /* 0x000fea0003800000 */
.L_x_29:
[----:B------:R-:W-:Y:S01]  /*2290*/  ISETP.GT.AND P6, PT, R12, 0x1, P1 ;  /* 0x000000010c00780c */ /* 0x000fe20000fc4270 */
[----:B------:R-:W-:Y:S02]  /*22a0*/  IMAD.IADD R19, R9, 0x1, R165 ;  /* 0x0000000109137824 */ /* 0x000fe400078e02a5 */
[----:B0----5:R-:W-:Y:S01]  /*22b0*/  FMUL R17, R172, R15 ;  /* 0x0000000fac117220 */ /* 0x021fe20000400000 */
[----:B------:R-:W-:Y:S01]  /*22c0*/  IMAD.WIDE.U32 R168, R158, 0x7, R168 ;  /* 0x000000079ea87825 */ /* 0x000fe200078e00a8 */
[----:B------:R-:W-:Y:S01]  /*22d0*/  LEA R88, P5, R164, UR10, 0x2 ;  /* 0x0000000aa4587c11 */ /* 0x000fe2000f8a10ff */
[----:B------:R-:W-:Y:S02]  /*22e0*/  BSSY B1, `(.L_x_31) ;  /* 0x000000b000017945 */ /* 0x000fe40003800000 */
[----:B------:R-:W-:Y:S01]  /*22f0*/  FFMA R165, R90, R16, R17 ;  /* 0x000000105aa57223 */ /* 0x000fe20000000011 */
[----:B------:R-:W-:Y:S01]  /*2300*/  IMAD.IADD R173, R169, 0x1, R18 ;  /* 0x00000001a9ad7824 */ /* 0x000fe200078e0212 */
[----:B------:R-:W-:-:S02]  /*2310*/  LEA.HI.X R89, R164, UR11, R19, 0x2, P5 ;  /* 0x0000000ba4597c11 */ /* 0x000fc4000a8f1413 */
[----:B------:R-:W-:Y:S01]  /*2320*/  IADD3 R17, P5, R156, R168, RZ ;  /* 0x000000a89c117210 */ /* 0x000fe20007fbe0ff */
[----:B------:R0:W-:Y:S01]  /*2330*/  @P3 STG.E desc[UR14][R152.64+0x20], R165 ;  /* 0x000020a598003986 */ /* 0x0001e2000c10190e */
[----:B------:R-:W-:-:S03]  /*2340*/  ISETP.GT.AND P3, PT, R12, 0x8, P2 ;  /* 0x000000080c00780c */ /* 0x000fc60001764270 */
[----:B------:R-:W-:Y:S01]  /*2350*/  IMAD.X R164, R173, 0x1, R155, P5 ;  /* 0x00000001ada47824 */ /* 0x000fe200028e069b */
[----:B------:R-:W-:Y:S01]  /*2360*/  LEA R170, P5, R17, UR10, 0x2 ;  /* 0x0000000a11aa7c11 */ /* 0x000fe2000f8a10ff */
[----:B------:R-:W-:-:S12]  /*2370*/  @!P6 BRA `(.L_x_32) ;  /* 0x000000000004e947 */ /* 0x000fd80003800000 */
[----:B------:R2:W5:Y:S02]  /*2380*/  LDG.E.LTC128B R172, desc[UR14][R88.64+0x20] ;  /* 0x0000200e58ac7981 */ /* 0x000564000c1e1920 */
.L_x_32:
[----:B------:R-:W-:Y:S05]  /*2390*/  BSYNC B1 ;  /* 0x0000000000017941 */ /* 0x000fea0003800000 */
.L_x_31:
[----:B-----5:R-:W-:Y:S01]  /*23a0*/  FMUL R90, R172, R15 ;  /* 0x0000000fac5a7220 */ /* 0x020fe20000400000 */
[----:B------:R-:W-:Y:S01]  /*23b0*/  IMAD.MOV.U32 R180, RZ, RZ, R172 ;  /* 0x000000ffffb47224 */ /* 0x000fe200078e00ac */
[----:B------:R-:W-:Y:S02]  /*23c0*/  LEA.HI.X R171, R17, UR11, R164, 0x2, P5 ;  /* 0x0000000b11ab7c11 */ /* 0x000fe4000a8f14a4 */
[----:B------:R-:W-:-:S05]  /*23d0*/  FFMA R175, R91, R16, R90 ;  /* 0x000000105baf7223 */ /* 0x000fca000000005a */
[----:B------:R3:W-:Y:S04]  /*23e0*/  @P6 STG.E desc[UR14][R22.64+0x20], R175 ;  /* 0x000020af16006986 */ /* 0x0007e8000c10190e */
[----:B------:R-:W4:Y:S01]  /*23f0*/  @P3 LDG.E.LTC128B R180, desc[UR14][R170.64] ;  /* 0x0000000eaab43981 */ /* 0x000f22000c1e1920 */
[----:B------:R-:W-:Y:S01]  /*2400*/  IADD3 R172, P5, R168, R158, RZ ;  /* 0x0000009ea8ac7210 */ /* 0x000fe20007fbe0ff */
[----:B0-----:R-:W-:Y:S02]  /*2410*/  IMAD R165, R167, 0x1c, RZ ;  /* 0x0000001ca7a57824 */ /* 0x001fe400078e02ff */
[----:B------:R-:W-:Y:S01]  /*2420*/  IMAD.WIDE.U32 R168, R166, 0x1c, R22 ;  /* 0x0000001ca6a87825 */ /* 0x000fe200078e0016 */
[----:B------:R-:W-:-:S03]  /*2430*/  IADD3 R19, P6, R172, R156, RZ ;  /* 0x0000009cac137210 */ /* 0x000fc60007fde0ff */
[----:B------:R-:W-:Y:S01]  /*2440*/  IMAD.X R173, R173, 0x1, R159, P5 ;  /* 0x00000001adad7824 */ /* 0x000fe200028e069f */
[----:B------:R-:W-:Y:S01]  /*2450*/  ISETP.GT.AND P5, PT, R12, 0x9, P2 ;  /* 0x000000090c00780c */ /* 0x000fe200017a4270 */
[----:B------:R-:W-:Y:S02]  /*2460*/  IMAD.IADD R165, R169, 0x1, R165 ;  /* 0x00000001a9a57824 */ /* 0x000fe400078e02a5 */
[----:B------:R-:W-:Y:S01]  /*2470*/  IMAD.X R164, R173, 0x1, R155, P6 ;  /* 0x00000001ada47824 */ /* 0x000fe200030e069b */
[----:B------:R-:W-:-:S04]  /*2480*/  LEA R90, P6, R19, UR10, 0x2 ;  /* 0x0000000a135a7c11 */ /* 0x000fc8000f8c10ff */
[----:B------:R-:W-:Y:S01]  /*2490*/  LEA.HI.X R91, R19, UR11, R164, 0x2, P6 ;  /* 0x0000000b135b7c11 */ /* 0x000fe2000b0f14a4 */
[----:B------:R-:W-:Y:S02]  /*24a0*/  IMAD.MOV.U32 R164, RZ, RZ, R168 ;  /* 0x000000ffffa47224 */ /* 0x000fe400078e00a8 */
[----:B------:R-:W-:-:S04]  /*24b0*/  IMAD.WIDE.U32 R162, R158, 0x7, R162 ;  /* 0x000000079ea27825 */ /* 0x000fc800078e00a2 */
[----:B----4-:R-:W-:-:S04]  /*24c0*/  FMUL R17, R180, R15 ;  /* 0x0000000fb4117220 */ /* 0x010fc80000400000 */
[----:B------:R-:W-:-:S05]  /*24d0*/  FFMA R17, R92, R16, R17 ;  /* 0x000000105c117223 */ /* 0x000fca0000000011 */
[----:B------:R0:W-:Y:S04]  /*24e0*/  @P3 STG.E desc[UR14][R164.64], R17 ;  /* 0x00000011a4003986 */ /* 0x0001e8000c10190e */
[----:B------:R4:W2:Y:S01]  /*24f0*/  @P5 LDG.E.LTC128B R180, desc[UR14][R90.64] ;  /* 0x0000000e5ab45981 */ /* 0x0008a2000c1e1920 */
[----:B------:R-:W-:Y:S01]  /*2500*/  IMAD.IADD R177, R18, 0x1, R163 ;  /* 0x0000000112b17824 */ /* 0x000fe200078e02a3 */
[-C--:B------:R-:W-:Y:S01]  /*2510*/  IADD3 R170, P6, R162, R158.reuse, RZ ;  /* 0x0000009ea2aa7210 */ /* 0x080fe20007fde0ff */
[----:B------:R-:W-:Y:S01]  /*2520*/  IMAD.MOV.U32 R176, RZ, RZ, R162 ;  /* 0x000000ffffb07224 */ /* 0x000fe200078e00a2 */
[----:B------:R-:W-:Y:S01]  /*2530*/  SHF.L.U64.HI R19, R166, 0x5, R167 ;  /* 0x00000005a6137819 */ /* 0x000fe200000102a7 */
[----:B------:R-:W-:Y:S01]  /*2540*/  IMAD.WIDE.U32 R172, R158, 0x7, R172 ;  /* 0x000000079eac7825 */ /* 0x000fe200078e00ac */
[----:B------:R-:W-:Y:S03]  /*2550*/  BSSY B1, `(.L_x_33) ;  /* 0x000001b000017945 */ /* 0x000fe60003800000 */
[----:B---3--:R-:W-:-:S04]  /*2560*/  IMAD.WIDE.U32 R174, R11, R158, R176 ;  /* 0x0000009e0bae7225 */ /* 0x008fc800078e00b0 */
[----:B------:R-:W-:Y:S01]  /*2570*/  IMAD.X R171, R177, 0x1, R159, P6 ;  /* 0x00000001b1ab7824 */ /* 0x000fe200030e069f */
[----:B------:R-:W-:Y:S01]  /*2580*/  IADD3 R174, P3, R160, R174, RZ ;  /* 0x000000aea0ae7210 */ /* 0x000fe20007f7e0ff */
[----:B0-----:R-:W-:Y:S02]  /*2590*/  IMAD.SHL.U32 R17, R166, 0x20, RZ ;  /* 0x00000020a6117824 */ /* 0x001fe400078e00ff */
[----:B------:R-:W-:Y:S01]  /*25a0*/  IMAD.WIDE.U32 R162, R11, R158, R170 ;  /* 0x0000009e0ba27225 */ /* 0x000fe200078e00aa */
[----:B------:R-:W-:-:S03]  /*25b0*/  IADD3.X R175, R161, R8, R175, P3, !PT ;  /* 0x00000008a1af7210 */ /* 0x000fc60001ffe4af */
[----:B------:R-:W-:Y:S01]  /*25c0*/  IMAD.WIDE.U32 R176, R158, 0x7, R176 ;  /* 0x000000079eb07825 */ /* 0x000fe200078e00b0 */
[----:B------:R-:W-:-:S03]  /*25d0*/  IADD3 R178, P6, R160, R162, RZ ;  /* 0x000000a2a0b27210 */ /* 0x000fc60007fde0ff */
[----:B------:R-:W-:Y:S01]  /*25e0*/  IMAD.WIDE.U32 R174, R5, UR8, R174 ;  /* 0x0000000805ae7c25 */ /* 0x000fe2000f8e00ae */
[----:B------:R-:W-:-:S03]  /*25f0*/  IADD3.X R179, R161, R8, R163, P6, !PT ;  /* 0x00000008a1b37210 */ /* 0x000fc600037fe4a3 */
[----:B----4-:R-:W-:Y:S01]  /*2600*/  IMAD.IADD R91, R9, 0x1, R175 ;  /* 0x00000001095b7824 */ /* 0x010fe200078e02af */
[----:B------:R-:W-:Y:S01]  /*2610*/  LEA R162, P3, R174, UR10, 0x2 ;  /* 0x0000000aaea27c11 */ /* 0x000fe2000f8610ff */
[----:B------:R-:W-:Y:S01]  /*2620*/  IMAD.WIDE.U32 R166, R5, UR8, R178 ;  /* 0x0000000805a67c25 */ /* 0x000fe2000f8e00b2 */
[----:B------:R-:W-:Y:S02]  /*2630*/  IADD3 R175, P6, R156, R172, RZ ;  /* 0x000000ac9caf7210 */ /* 0x000fe40007fde0ff */
[----:B------:R-:W-:Y:S01]  /*2640*/  LEA.HI.X R163, R174, UR11, R91, 0x2, P3 ;  /* 0x0000000baea37c11 */ /* 0x000fe200098f145b */
[----:B------:R-:W-:Y:S01]  /*2650*/  IMAD.IADD R179, R9, 0x1, R167 ;  /* 0x0000000109b37824 */ /* 0x000fe200078e02a7 */
[----:B------:R-:W-:Y:S01]  /*2660*/  IADD3 R90, P3, R17, R22, RZ ;  /* 0x00000016115a7210 */ /* 0x000fe20007f7e0ff */
[----:B------:R-:W-:-:S04]  /*2670*/  IMAD.IADD R182, R18, 0x1, R173 ;  /* 0x0000000112b67824 */ /* 0x000fc800078e02ad */
[----:B------:R-:W-:Y:S02]  /*2680*/  IMAD.X R91, R19, 0x1, R23, P3 ;  /* 0x00000001135b7824 */ /* 0x000fe400018e0617 */
[----:B--2---:R-:W-:-:S04]  /*2690*/  FMUL R92, R180, R15 ;  /* 0x0000000fb45c7220 */ /* 0x004fc80000400000 */
[----:B------:R-:W-:Y:S01]  /*26a0*/  FFMA R181, R93, R16, R92 ;  /* 0x000000105db57223 */ /* 0x000fe2000000005c */
[----:B------:R-:W-:-:S04]  /*26b0*/  LEA R92, P3, R166, UR10, 0x2 ;  /* 0x0000000aa65c7c11 */ /* 0x000fc8000f8610ff */
[----:B------:R0:W-:Y:S01]  /*26c0*/  @P5 STG.E desc[UR14][R90.64], R181 ;  /* 0x000000b55a005986 */ /* 0x0001e2000c10190e */
[----:B------:R-:W-:-:S13]  /*26d0*/  ISETP.GT.AND P5, PT, R12, 0x8, P1 ;  /* 0x000000080c00780c */ /* 0x000fda0000fa4270 */
[----:B0-----:R-:W-:Y:S05]  /*26e0*/  @!P5 BRA `(.L_x_34) ;  /* 0x000000000004d947 */ /* 0x001fea0003800000 */
[----:B------:R0:W5:Y:S02]  /*26f0*/  LDG.E.LTC128B R180, desc[UR14][R162.64+0x20] ;  /* 0x0000200ea2b47981 */ /* 0x000164000c1e1920 */
.L_x_34:
[----:B------:R-:W-:Y:S05]  /*2700*/  BSYNC B1 ;  /* 0x0000000000017941 */ /* 0x000fea0003800000 */
.L_x_33:
[----:B-----5:R-:W-:Y:S01]  /*2710*/  FMUL R167, R180, R15 ;  /* 0x0000000fb4a77220 */ /* 0x020fe20000400000 */
[----:B------:R-:W-:Y:S01]  /*2720*/  LEA.HI.X R93, R166, UR11, R179, 0x2, P3 ;  /* 0x0000000ba65d7c11 */ /* 0x000fe200098f14b3 */
[----:B------:R-:W-:Y:S01]  /*2730*/  IMAD.X R178, R182, 0x1, R155, P6 ;  /* 0x00000001b6b27824 */ /* 0x000fe200030e069b */
[C---:B------:R-:W-:Y:S01]  /*2740*/  LEA R166, P3, R175.reuse, UR10, 0x2 ;  /* 0x0000000aafa67c11 */ /* 0x040fe2000f8610ff */
[----:B------:R-:W-:Y:S01]  /*2750*/  FFMA R181, R94, R16, R167 ;  /* 0x000000105eb57223 */ /* 0x000fe200000000a7 */
[----:B------:R-:W-:Y:S01]  /*2760*/  IADD3 R174, P6, R176, R158, RZ ;  /* 0x0000009eb0ae7210 */ /* 0x000fe20007fde0ff */
[----:B------:R-:W-:Y:S01]  /*2770*/  BSSY B1, `(.L_x_35) ;  /* 0x000000b000017945 */ /* 0x000fe20003800000 */
[----:B------:R-:W-:Y:S02]  /*2780*/  LEA.HI.X R167, R175, UR11, R178, 0x2, P3 ;  /* 0x0000000bafa77c11 */ /* 0x000fe400098f14b2 */
[----:B------:R2:W-:Y:S01]  /*2790*/  @P5 STG.E desc[UR14][R164.64+0x20], R181 ;  /* 0x000020b5a4005986 */ /* 0x0005e2000c10190e */
[----:B------:R-:W-:-:S02]  /*27a0*/  ISETP.GT.AND P5, PT, R12, 0x9, P1 ;  /* 0x000000090c00780c */ /* 0x000fc40000fa4270 */
[----:B------:R-:W-:Y:S02]  /*27b0*/  IADD3 R172, P3, R172, R158, RZ ;  /* 0x0000009eacac7210 */ /* 0x000fe40007f7e0ff */
[----:B------:R-:W-:Y:S02]  /*27c0*/  IADD3.X R175, R159, R18, R177, P6, !PT ;  /* 0x000000129faf7210 */ /* 0x000fe400037fe4b1 */
[----:B------:R-:W-:Y:S01]  /*27d0*/  IADD3 R179, P6, R172, R156, RZ ;  /* 0x0000009cacb37210 */ /* 0x000fe20007fde0ff */
[----:B------:R-:W-:Y:S02]  /*27e0*/  IMAD.X R173, R182, 0x1, R159, P3 ;  /* 0x00000001b6ad7824 */ /* 0x000fe400018e069f */
[----:B------:R-:W-:-:S04]  /*27f0*/  IMAD.WIDE.U32 R176, R11, R158, R174 ;  /* 0x0000009e0bb07225 */ /* 0x000fc800078e00ae */
[----:B--2---:R-:W-:Y:S06]  /*2800*/  @!P5 BRA `(.L_x_36) ;  /* 0x000000000004d947 */ /* 0x004fec0003800000 */
[----:B------:R2:W5:Y:S02]  /*2810*/  LDG.E.LTC128B R180, desc[UR14][R92.64+0x20] ;  /* 0x0000200e5cb47981 */ /* 0x000564000c1e1920 */
.L_x_36:
[----:B------:R-:W-:Y:S05]  /*2820*/  BSYNC B1 ;  /* 0x0000000000017941 */ /* 0x000fea0003800000 */
.L_x_35:
[----:B-----5:R-:W-:Y:S01]  /*2830*/  FMUL R178, R180, R15 ;  /* 0x0000000fb4b27220 */ /* 0x020fe20000400000 */
[----:B------:R-:W-:Y:S01]  /*2840*/  IMAD.X R182, R173, 0x1, R155, P6 ;  /* 0x00000001adb67824 */ /* 0x000fe200030e069b */
[----:B------:R-:W-:Y:S01]  /*2850*/  LEA R94, P6, R179, UR10, 0x2 ;  /* 0x0000000ab35e7c11 */ /* 0x000fe2000f8c10ff */
[----:B------:R-:W-:Y:S01]  /*2860*/  BSSY B1, `(.L_x_37) ;  /* 0x000000d000017945 */ /* 0x000fe20003800000 */
[----:B------:R-:W-:Y:S01]  /*2870*/  FFMA R169, R95, R16, R178 ;  /* 0x000000105fa97223 */ /* 0x000fe200000000b2 */
[----:B------:R-:W-:Y:S02]  /*2880*/  IADD3 R176, P3, R160, R176, RZ ;  /* 0x000000b0a0b07210 */ /* 0x000fe40007f7e0ff */
[----:B------:R-:W-:Y:S01]  /*2890*/  LEA.HI.X R95, R179, UR11, R182, 0x2, P6 ;  /* 0x0000000bb35f7c11 */ /* 0x000fe2000b0f14b6 */
[----:B------:R-:W-:Y:S01]  /*28a0*/  IMAD.WIDE.U32 R178, R158, 0x7, R170 ;  /* 0x000000079eb27825 */ /* 0x000fe200078e00aa */
[----:B------:R3:W-:Y:S01]  /*28b0*/  @P5 STG.E desc[UR14][R90.64+0x20], R169 ;  /* 0x000020a95a005986 */ /* 0x0007e2000c10190e */
[----:B------:R-:W-:-:S02]  /*28c0*/  ISETP.GT.AND P5, PT, R12, 0x10, P2 ;  /* 0x000000100c00780c */ /* 0x000fc400017a4270 */
[----:B------:R-:W-:Y:S01]  /*28d0*/  IADD3.X R177, R161, R8, R177, P3, !PT ;  /* 0x00000008a1b17210 */ /* 0x000fe20001ffe4b1 */
[----:B------:R-:W-:Y:S01]  /*28e0*/  IMAD.MOV.U32 R182, RZ, RZ, R180 ;  /* 0x000000ffffb67224 */ /* 0x000fe200078e00b4 */
[----:B------:R-:W-:Y:S02]  /*28f0*/  IADD3 R168, P6, R17, R168, RZ ;  /* 0x000000a811a87210 */ /* 0x000fe40007fde0ff */
[----:B------:R-:W-:-:S07]  /*2900*/  IADD3 R170, P3, R178, R158, RZ ;  /* 0x0000009eb2aa7210 */ /* 0x000fce0007f7e0ff */
[----:B---3--:R-:W-:Y:S06]  /*2910*/  @!P5 BRA `(.L_x_38) ;  /* 0x000000000004d947 */ /* 0x008fec0003800000 */
[----:B------:R3:W5:Y:S02]  /*2920*/  LDG.E.LTC128B R182, desc[UR14][R166.64] ;  /* 0x0000000ea6b67981 */ /* 0x000764000c1e1920 */
.L_x_38:
[----:B------:R-:W-:Y:S05]  /*2930*/  BSYNC B1 ;  /* 0x0000000000017941 */ /* 0x000fea0003800000 */
.L_x_37:
[----:B------:R-:W-:Y:S01]  /*2940*/  IADD3.X R171, R159, R18, R179, P3, !PT ;  /* 0x000000129fab7210 */ /* 0x000fe20001ffe4b3 */
[----:B---3-5:R-:W-:Y:S01]  /*2950*/  FMUL R167, R182, R15 ;  /* 0x0000000fb6a77220 */ /* 0x028fe20000400000 */
[----:B------:R-:W-:Y:S01]  /*2960*/  ISETP.GT.AND P3, PT, R12, 0x11, P2 ;  /* 0x000000110c00780c */ /* 0x000fe20001764270 */
[----:B------:R-:W-:Y:S01]  /*2970*/  IMAD.WIDE.U32 R176, R5, UR8, R176 ;  /* 0x0000000805b07c25 */ /* 0x000fe2000f8e00b0 */
[----:B------:R-:W-:Y:S03]  /*2980*/  BSSY B1, `(.L_x_39) ;  /* 0x000000b000017945 */ /* 0x000fe60003800000 */
[----:B------:R-:W-:Y:S01]  /*2990*/  FFMA R183, R96, R16, R167 ;  /* 0x0000001060b77223 */ /* 0x000fe200000000a7 */
[----:B------:R-:W-:Y:S01]  /*29a0*/  IMAD.X R169, R19, 0x1, R165, P6 ;  /* 0x0000000113a97824 */ /* 0x000fe200030e06a5 */
[----:B------:R-:W-:Y:S01]  /*29b0*/  LEA R166, P6, R176, UR10, 0x2 ;  /* 0x0000000ab0a67c11 */ /* 0x000fe2000f8c10ff */
[----:B------:R-:W-:-:S03]  /*29c0*/  IMAD.WIDE.U32 R178, R11, R158, R170 ;  /* 0x0000009e0bb27225 */ /* 0x000fc600078e00aa */
[----:B------:R3:W-:Y:S01]  /*29d0*/  @P5 STG.E desc[UR14][R168.64], R183 ;  /* 0x000000b7a8005986 */ /* 0x0007e2000c10190e */
[----:B------:R-:W-:Y:S01]  /*29e0*/  IMAD.IADD R167, R9, 0x1, R177 ;  /* 0x0000000109a77824 */ /* 0x000fe200078e02b1 */
[----:B------:R-:W-:-:S04]  /*29f0*/  IADD3 R180, P5, R160, R178, RZ ;  /* 0x000000b2a0b47210 */ /* 0x000fc80007fbe0ff */
[----:B------:R-:W-:Y:S01]  /*2a00*/  LEA.HI.X R167, R176, UR11, R167, 0x2, P6 ;  /* 0x0000000bb0a77c11 */ /* 0x000fe2000b0f14a7 */
[----:B------:R-:W-:Y:S08]  /*2a10*/  @!P3 BRA `(.L_x_40) ;  /* 0x000000000004b947 */ /* 0x000ff00003800000 */
[----:B------:R4:W5:Y:S02]  /*2a20*/  LDG.E.LTC128B R182, desc[UR14][R94.64] ;  /* 0x0000000e5eb67981 */ /* 0x000964000c1e1920 */
.L_x_40:
[----:B------:R-:W-:Y:S05]  /*2a30*/  BSYNC B1 ;  /* 0x0000000000017941 */ /* 0x000fea0003800000 */
.L_x_39:
[----:B----4-:R-:W-:Y:S01]  /*2a40*/  IADD3 R94, P6, R17, R90, RZ ;  /* 0x0000005a115e7210 */ /* 0x010fe20007fde0ff */
[----:B-----5:R-:W-:Y:S01]  /*2a50*/  FMUL R96, R182, R15 ;  /* 0x0000000fb6607220 */ /* 0x020fe20000400000 */
[----:B------:R-:W-:Y:S01]  /*2a60*/  IADD3.X R181, R161, R8, R179, P5, !PT ;  /* 0x00000008a1b57210 */ /* 0x000fe20002ffe4b3 */
[----:B------:R-:W-:Y:S01]  /*2a70*/  BSSY B1, `(.L_x_41) ;  /* 0x0000008000017945 */ /* 0x000fe20003800000 */
[----:B------:R-:W-:Y:S01]  /*2a80*/  ISETP.GT.AND P5, PT, R12, 0x10, P1 ;  /* 0x000000100c00780c */ /* 0x000fe20000fa4270 */
[----:B------:R-:W-:Y:S02]  /*2a90*/  IMAD.X R95, R19, 0x1, R91, P6 ;  /* 0x00000001135f7824 */ /* 0x000fe400030e065b */
[----:B------:R-:W-:Y:S01]  /*2aa0*/  FFMA R97, R97, R16, R96 ;  /* 0x0000001061617223 */ /* 0x000fe20000000060 */
[----:B------:R-:W-:-:S04]  /*2ab0*/  IMAD.WIDE.U32 R176, R5, UR8, R180 ;  /* 0x0000000805b07c25 */ /* 0x000fc8000f8e00b4 */
[----:B------:R4:W-:Y:S05]  /*2ac0*/  @P3 STG.E desc[UR14][R94.64], R97 ;  /* 0x000000615e003986 */ /* 0x0009ea000c10190e */
[----:B------:R-:W-:Y:S05]  /*2ad0*/  @!P5 BRA `(.L_x_42) ;  /* 0x000000000004d947 */ /* 0x000fea0003800000 */
[----:B------:R0:W5:Y:S02]  /*2ae0*/  LDG.E.LTC128B R182, desc[UR14][R166.64+0x20] ;  /* 0x0000200ea6b67981 */ /* 0x000164000c1e1920 */
.L_x_42:
[----:B------:R-:W-:Y:S05]  /*2af0*/  BSYNC B1 ;  /* 0x0000000000017941 */ /* 0x000fea0003800000 */
.L_x_41:
[----:B----45:R-:W-:Y:S01]  /*2b00*/  FMUL R97, R182, R15 ;  /* 0x0000000fb6617220 */ /* 0x030fe20000400000 */
[----:B------:R-:W-:Y:S01]  /*2b10*/  ISETP.GT.AND P3, PT, R12, 0x11, P1 ;  /* 0x000000110c00780c */ /* 0x000fe20000f64270 */
[----:B------:R-:W-:Y:S01]  /*2b20*/  IMAD.IADD R177, R9, 0x1, R177 ;  /* 0x0000000109b17824 */ /* 0x000fe200078e02b1 */
[----:B------:R-:W-:Y:S01]  /*2b30*/  LEA R96, P6, R176, UR10, 0x2 ;  /* 0x0000000ab0607c11 */ /* 0x000fe2000f8c10ff */
[----:B------:R-:W-:Y:S01]  /*2b40*/  FFMA R179, R98, R16, R97 ;  /* 0x0000001062b37223 */ /* 0x000fe20000000061 */
[----:B------:R-:W-:Y:S01]  /*2b50*/  BSSY B1, `(.L_x_43) ;  /* 0x0000006000017945 */ /* 0x000fe20003800000 */
[----:B------:R-:W-:Y:S01]  /*2b60*/  IMAD.WIDE.U32 R174, R158, 0x7, R174 ;  /* 0x000000079eae7825 */ /* 0x000fe200078e00ae */
[----:B------:R-:W-:Y:S02]  /*2b70*/  LEA.HI.X R97, R176, UR11, R177, 0x2, P6 ;  /* 0x0000000bb0617c11 */ /* 0x000fe4000b0f14b1 */
[----:B------:R4:W-:Y:S05]  /*2b80*/  @P5 STG.E desc[UR14][R168.64+0x20], R179 ;  /* 0x000020b3a8005986 */ /* 0x0009ea000c10190e */
[----:B------:R-:W-:Y:S05]  /*2b90*/  @!P3 BRA `(.L_x_44) ;  /* 0x000000000004b947 */ /* 0x000fea0003800000 */
[----:B------:R0:W5:Y:S02]  /*2ba0*/  LDG.E.LTC128B R182, desc[UR14][R96.64+0x20] ;  /* 0x0000200e60b67981 */ /* 0x000164000c1e1920 */
.L_x_44:
[----:B------:R-:W-:Y:S05]  /*2bb0*/  BSYNC B1 ;  /* 0x0000000000017941 */ /* 0x000fea0003800000 */
.L_x_43:
[----:B------:R-:W-:Y:S01]  /*2bc0*/  IADD3 R176, P5, R174, R158, RZ ;  /* 0x0000009eaeb07210 */ /* 0x000fe20007fbe0ff */
[----:B-----5:R-:W-:Y:S01]  /*2bd0*/  FMUL R98, R182, R15 ;  /* 0x0000000fb6627220 */ /* 0x020fe20000400000 */
[----:B----4-:R-:W-:Y:S01]  /*2be0*/  IMAD.WIDE.U32 R178, R158, 0x7, R172 ;  /* 0x000000079eb27825 */ /* 0x010fe200078e00ac */
[----:B------:R-:W-:Y:S01]  /*2bf0*/  BSSY B1, `(.L_x_45) ;  /* 0x0000018000017945 */ /* 0x000fe20003800000 */
[----:B------:R-:W-:Y:S02]  /*2c00*/  IADD3.X R177, R159, R18, R175, P5, !PT ;  /* 0x000000129fb17210 */ /* 0x000fe40002ffe4af */
[----:B---3--:R-:W-:Y:S01]  /*2c10*/  FFMA R183, R99, R16, R98 ;  /* 0x0000001063b77223 */ /* 0x008fe20000000062 */
[----:B------:R-:W-:Y:S01]  /*2c20*/  IADD3 R172, P5, R17, R168, RZ ;  /* 0x000000a811ac7210 */ /* 0x000fe20007fbe0ff */
[----:B------:R-:W-:Y:S01]  /*2c30*/  IMAD.IADD R179, R18, 0x1, R179 ;  /* 0x0000000112b37824 */ /* 0x000fe200078e02b3 */
[----:B------:R-:W-:Y:S01]  /*2c40*/  IADD3 R99, P6, R156, R178, RZ ;  /* 0x000000b29c637210 */ /* 0x000fe20007fde0ff */
[-C--:B------:R-:W-:Y:S01]  /*2c50*/  IMAD.WIDE.U32 R174, R11, R158.reuse, R176 ;  /* 0x0000009e0bae7225 */ /* 0x080fe200078e00b0 */
[----:B------:R3:W-:Y:S01]  /*2c60*/  @P3 STG.E desc[UR14][R94.64+0x20], R183 ;  /* 0x000020b75e003986 */ /* 0x0007e2000c10190e */
[----:B------:R-:W-:-:S02]  /*2c70*/  IADD3 R178, P3, R178, R158, RZ ;  /* 0x0000009eb2b27210 */ /* 0x000fc40007f7e0ff */
[----:B------:R-:W-:Y:S01]  /*2c80*/  IMAD.X R173, R19, 0x1, R169, P5 ;  /* 0x0000000113ad7824 */ /* 0x000fe200028e06a9 */
[----:B------:R-:W-:Y:S01]  /*2c90*/  ISETP.GT.AND P5, PT, R12, 0x18, P2 ;  /* 0x000000180c00780c */ /* 0x000fe200017a4270 */
[----:B------:R-:W-:Y:S01]  /*2ca0*/  IMAD.X R180, R179, 0x1, R155, P6 ;  /* 0x00000001b3b47824 */ /* 0x000fe200030e069b */
[----:B------:R-:W-:Y:S01]  /*2cb0*/  LEA R98, P6, R99, UR10, 0x2 ;  /* 0x0000000a63627c11 */ /* 0x000fe2000f8c10ff */
[----:B------:R-:W-:-:S03]  /*2cc0*/  IMAD.WIDE.U32 R170, R158, 0x7, R170 ;  /* 0x000000079eaa7825 */ /* 0x000fc600078e00aa */
[----:B------:R-:W-:Y:S01]  /*2cd0*/  LEA.HI.X R99, R99, UR11, R180, 0x2, P6 ;  /* 0x0000000b63637c11 */ /* 0x000fe2000b0f14b4 */
[----:B------:R-:W-:Y:S01]  /*2ce0*/  IMAD.X R179, R179, 0x1, R159, P3 ;  /* 0x00000001b3b37824 */ /* 0x000fe200018e069f */
[----:B------:R-:W-:Y:S01]  /*2cf0*/  IADD3 R180, P6, R160, R174, RZ ;  /* 0x000000aea0b47210 */ /* 0x000fe20007fde0ff */
[----:B------:R-:W-:Y:S01]  /*2d00*/  IMAD.MOV.U32 R184, RZ, RZ, R182 ;  /* 0x000000ffffb87224 */ /* 0x000fe200078e00b6 */
[----:B---3--:R-:W-:Y:S02]  /*2d10*/  IADD3 R183, P3, R178, R156, RZ ;  /* 0x0000009cb2b77210 */ /* 0x008fe40007f7e0ff */
[----:B------:R-:W-:Y:S02]  /*2d20*/  IADD3.X R181, R161, R8, R175, P6, !PT ;  /* 0x00000008a1b57210 */ /* 0x000fe400037fe4af */
[----:B------:R-:W-:-:S04]  /*2d30*/  IADD3 R174, P6, R170, R158, RZ ;  /* 0x0000009eaaae7210 */ /* 0x000fc80007fde0ff */
[----:B------:R-:W-:Y:S01]  /*2d40*/  IADD3.X R175, R159, R18, R171, P6, !PT ;  /* 0x000000129faf7210 */ /* 0x000fe200037fe4ab */
[----:B------:R-:W-:Y:S08]  /*2d50*/  @!P5 BRA `(.L_x_46) ;  /* 0x000000000004d947 */ /* 0x000ff00003800000 */
[----:B------:R3:W5:Y:S02]  /*2d60*/  LDG.E.LTC128B R184, desc[UR14][R98.64] ;  /* 0x0000000e62b87981 */ /* 0x000764000c1e1920 */
.L_x_46:
[----:B------:R-:W-:Y:S05]  /*2d70*/  BSYNC B1 ;  /* 0x0000000000017941 */ /* 0x000fea0003800000 */
.L_x_45:
[----:B------:R-:W-:Y:S02]  /*2d80*/  IMAD.X R170, R179, 0x1, R155, P3 ;  /* 0x00000001b3aa7824 */ /* 0x000fe400018e069b */
[----:B---3-5:R-:W-:Y:S01]  /*2d90*/  FMUL R99, R184, R15 ;  /* 0x0000000fb8637220 */ /* 0x028fe20000400000 */
[----:B------:R-:W-:Y:S01]  /*2da0*/  ISETP.GT.AND P6, PT, R12, 0x19, P2 ;  /* 0x000000190c00780c */ /* 0x000fe200017c4270 */
[----:B------:R-:W-:Y:S01]  /*2db0*/  BSSY B1, `(.L_x_47) ;  /* 0x000000d000017945 */ /* 0x000fe20003800000 */
[----:B------:R-:W-:Y:S01]  /*2dc0*/  LEA R98, P3, R183, UR10, 0x2 ;  /* 0x0000000ab7627c11 */ /* 0x000fe2000f8610ff */
[----:B------:R-:W-:Y:S01]  /*2dd0*/  FFMA R185, R100, R16, R99 ;  /* 0x0000001064b97223 */ /* 0x000fe20000000063 */
[----:B------:R-:W-:Y:S02]  /*2de0*/  IMAD.WIDE.U32 R180, R5, UR8, R180 ;  /* 0x0000000805b47c25 */ /* 0x000fe4000f8e00b4 */
[----:B------:R-:W-:Y:S02]  /*2df0*/  LEA.HI.X R99, R183, UR11, R170, 0x2, P3 ;  /* 0x0000000bb7637c11 */ /* 0x000fe400098f14aa */
[----:B------:R-:W-:Y:S01]  /*2e00*/  IMAD.WIDE.U32 R182, R11, R158, R174 ;  /* 0x0000009e0bb67225 */ /* 0x000fe200078e00ae */
[----:B------:R3:W-:Y:S01]  /*2e10*/  @P5 STG.E desc[UR14][R172.64], R185 ;  /* 0x000000b9ac005986 */ /* 0x0007e2000c10190e */
[----:B------:R-:W-:-:S02]  /*2e20*/  IADD3 R170, P3, R17, R94, RZ ;  /* 0x0000005e11aa7210 */ /* 0x000fc40007f7e0ff */
[----:B------:R-:W-:Y:S01]  /*2e30*/  IMAD.MOV.U32 R186, RZ, RZ, R184 ;  /* 0x000000ffffba7224 */ /* 0x000fe200078e00b8 */
[----:B------:R-:W-:-:S04]  /*2e40*/  IADD3 R182, P5, R160, R182, RZ ;  /* 0x000000b6a0b67210 */ /* 0x000fc80007fbe0ff */
[----:B------:R-:W-:Y:S01]  /*2e50*/  IADD3.X R183, R161, R8, R183, P5, !PT ;  /* 0x00000008a1b77210 */ /* 0x000fe20002ffe4b7 */
[----:B------:R-:W-:Y:S08]  /*2e60*/  @!P6 BRA `(.L_x_48) ;  /* 0x000000000004e947 */ /* 0x000ff00003800000 */
[----:B------:R4:W5:Y:S02]  /*2e70*/  LDG.E.LTC128B R186, desc[UR14][R98.64] ;  /* 0x0000000e62ba7981 */ /* 0x000964000c1e1920 */
.L_x_48:
[----:B------:R-:W-:Y:S05]  /*2e80*/  BSYNC B1 ;  /* 0x0000000000017941 */ /* 0x000fea0003800000 */
.L_x_47:
[----:B-----5:R-:W-:Y:S01]  /*2e90*/  FMUL R100, R186, R15 ;  /* 0x0000000fba647220 */ /* 0x020fe20000400000 */
[----:B------:R-:W-:Y:S01]  /*2ea0*/  IMAD.X R171, R19, 0x1, R95, P3 ;  /* 0x0000000113ab7824 */ /* 0x000fe200018e065f */
[C---:B----4-:R-:W-:Y:S01]  /*2eb0*/  LEA R98, P3, R180.reuse, UR10, 0x2 ;  /* 0x0000000ab4627c11 */ /* 0x050fe2000f8610ff */
[----:B------:R-:W-:Y:S02]  /*2ec0*/  IMAD.IADD R99, R9, 0x1, R181 ;  /* 0x0000000109637824 */ /* 0x000fe400078e02b5 */
[----:B------:R-:W-:Y:S01]  /*2ed0*/  FFMA R101, R101, R16, R100 ;  /* 0x0000001065657223 */ /* 0x000fe20000000064 */
[----:B------:R-:W-:Y:S01]  /*2ee0*/  IMAD.WIDE.U32 R182, R5, UR8, R182 ;  /* 0x0000000805b67c25 */ /* 0x000fe2000f8e00b6 */
[----:B------:R-:W-:Y:S01]  /*2ef0*/  BSSY B1, `(.L_x_49) ;  /* 0x000000a000017945 */ /* 0x000fe20003800000 */
[----:B------:R-:W-:Y:S02]  /*2f00*/  LEA.HI.X R99, R180, UR11, R99, 0x2, P3 ;  /* 0x0000000bb4637c11 */ /* 0x000fe400098f1463 */
[----:B------:R4:W-:Y:S01]  /*2f10*/  @P6 STG.E desc[UR14][R170.64], R101 ;  /* 0x00000065aa006986 */ /* 0x0009e2000c10190e */
[----:B------:R-:W-:Y:S01]  /*2f20*/  ISETP.GT.AND P3, PT, R12, 0x18, P1 ;  /* 0x000000180c00780c */ /* 0x000fe20000f64270 */
[----:B------:R-:W-:Y:S01]  /*2f30*/  IMAD.WIDE.U32 R176, R158, 0x7, R176 ;  /* 0x000000079eb07825 */ /* 0x000fe200078e00b0 */
[----:B------:R-:W-:-:S03]  /*2f40*/  LEA R100, P5, R182, UR10, 0x2 ;  /* 0x0000000ab6647c11 */ /* 0x000fc6000f8a10ff */
[----:B---3--:R-:W-:-:S04]  /*2f50*/  IMAD.WIDE.U32 R184, R158, 0x7, R178 ;  /* 0x000000079eb87825 */ /* 0x008fc800078e00b2 */
[----:B------:R-:W-:-:S04]  /*2f60*/  IMAD.IADD R181, R9, 0x1, R183 ;  /* 0x0000000109b57824 */ /* 0x000fc800078e02b7 */
[----:B----4-:R-:W-:Y:S05]  /*2f70*/  @!P3 BRA `(.L_x_50) ;  /* 0x000000000004b947 */ /* 0x010fea0003800000 */
[----:B------:R3:W5:Y:S02]  /*2f80*/  LDG.E.LTC128B R186, desc[UR14][R98.64+0x20] ;  /* 0x0000200e62ba7981 */ /* 0x000764000c1e1920 */
.L_x_50:
[----:B------:R-:W-:Y:S05]  /*2f90*/  BSYNC B1 ;  /* 0x0000000000017941 */ /* 0x000fea0003800000 */
.L_x_49:
[----:B-----5:R-:W-:Y:S01]  /*2fa0*/  FMUL R179, R186, R15 ;  /* 0x0000000fbab37220 */ /* 0x020fe20000400000 */
[----:B------:R-:W-:Y:S01]  /*2fb0*/  IMAD.IADD R187, R18, 0x1, R185 ;  /* 0x0000000112bb7824 */ /* 0x000fe200078e02b9 */
[----:B------:R-:W-:Y:S01]  /*2fc0*/  IADD3 R183, P6, R156, R184, RZ ;  /* 0x000000b89cb77210 */ /* 0x000fe20007fde0ff */
[----:B------:R-:W-:Y:S01]  /*2fd0*/  BSSY B1, `(.L_x_51) ;  /* 0x000000e000017945 */ /* 0x000fe20003800000 */
[----:B------:R-:W-:Y:S01]  /*2fe0*/  FFMA R185, R102, R16, R179 ;  /* 0x0000001066b97223 */ /* 0x000fe200000000b3 */
[----:B------:R-:W-:Y:S02]  /*2ff0*/  LEA.HI.X R101, R182, UR11, R181, 0x2, P5 ;  /* 0x0000000bb6657c11 */ /* 0x000fe4000a8f14b5 */
[----:B------:R-:W-:Y:S01]  /*3000*/  IADD3 R180, P5, R176, R158, RZ ;  /* 0x0000009eb0b47210 */ /* 0x000fe20007fbe0ff */
[----:B------:R-:W-:Y:S01]  /*3010*/  IMAD.X R102, R187, 0x1, R155, P6 ;  /* 0x00000001bb667824 */ /* 0x000fe200030e069b */
[----:B------:R4:W-:Y:S01]  /*3020*/  @P3 STG.E desc[UR14][R172.64+0x20], R185 ;  /* 0x000020b9ac003986 */ /* 0x0009e2000c10190e */
[----:B------:R-:W-:-:S02]  /*3030*/  ISETP.GT.AND P3, PT, R12, 0x19, P1 ;  /* 0x000000190c00780c */ /* 0x000fc40000f64270 */
[----:B------:R-:W-:Y:S02]  /*3040*/  IADD3.X R181, R159, R18, R177, P5, !PT ;  /* 0x000000129fb57210 */ /* 0x000fe40002ffe4b1 */
[----:B------:R-:W-:Y:S02]  /*3050*/  LEA R178, P6, R183, UR10, 0x2 ;  /* 0x0000000ab7b27c11 */ /* 0x000fe4000f8c10ff */
[-C--:B------:R-:W-:Y:S01]  /*3060*/  IADD3 R182, P5, R184, R158.reuse, RZ ;  /* 0x0000009eb8b67210 */ /* 0x080fe20007fbe0ff */
[----:B------:R-:W-:Y:S01]  /*3070*/  IMAD.WIDE.U32 R176, R11, R158, R180 ;  /* 0x0000009e0bb07225 */ /* 0x000fe200078e00b4 */
[----:B------:R-:W-:-:S05]  /*3080*/  LEA.HI.X R179, R183, UR11, R102, 0x2, P6 ;  /* 0x0000000bb7b37c11 */ /* 0x000fca000b0f1466 */
[----:B----4-:R-:W-:Y:S06]  /*3090*/  @!P3 BRA `(.L_x_52) ;  /* 0x000000000004b947 */ /* 0x010fec0003800000 */
[----:B------:R4:W5:Y:S02]  /*30a0*/  LDG.E.LTC128B R186, desc[UR14][R100.64+0x20] ;  /* 0x0000200e64ba7981 */ /* 0x000964000c1e1920 */
.L_x_52:
[----:B------:R-:W-:Y:S05]  /*30b0*/  BSYNC B1 ;  /* 0x0000000000017941 */ /* 0x000fea0003800000 */
.L_x_51:
[----:B-----5:R-:W-:Y:S01]  /*30c0*/  FMUL R102, R186, R15 ;  /* 0x0000000fba667220 */ /* 0x020fe20000400000 */
[----:B------:R-:W-:Y:S01]  /*30d0*/  IMAD.X R183, R187, 0x1, R159, P5 ;  /* 0x00000001bbb77824 */ /* 0x000fe200028e069f */
[----:B------:R-:W-:Y:S01]  /*30e0*/  IADD3 R185, P6, R182, R156, RZ ;  /* 0x0000009cb6b97210 */ /* 0x000fe20007fde0ff */
[----:B------:R-:W-:Y:S01]  /*30f0*/  BSSY B1, `(.L_x_53) ;  /* 0x000000f000017945 */ /* 0x000fe20003800000 */
[----:B------:R-:W-:Y:S01]  /*3100*/  FFMA R187, R103, R16, R102 ;  /* 0x0000001067bb7223 */ /* 0x000fe20000000066 */
[----:B------:R-:W-:Y:S01]  /*3110*/  IADD3 R102, P5, R160, R176, RZ ;  /* 0x000000b0a0667210 */ /* 0x000fe20007fbe0ff */
[----:B------:R-:W-:-:S03]  /*3120*/  IMAD.WIDE.U32 R174, R158, 0x7, R174 ;  /* 0x000000079eae7825 */ /* 0x000fc600078e00ae */
[----:B------:R0:W-:Y:S01]  /*3130*/  @P3 STG.E desc[UR14][R170.64+0x20], R187 ;  /* 0x000020bbaa003986 */ /* 0x0001e2000c10190e */
[----:B------:R-:W-:Y:S01]  /*3140*/  ISETP.GT.AND P3, PT, R12, 0x20, P2 ;  /* 0x000000200c00780c */ /* 0x000fe20001764270 */
[----:B------:R-:W-:Y:S01]  /*3150*/  IMAD.X R176, R183, 0x1, R155, P6 ;  /* 0x00000001b7b07824 */ /* 0x000fe200030e069b */
[----:B------:R-:W-:Y:S01]  /*3160*/  LEA R184, P6, R185, UR10, 0x2 ;  /* 0x0000000ab9b87c11 */ /* 0x000fe2000f8c10ff */
[----:B------:R-:W-:Y:S01]  /*3170*/  IMAD.MOV.U32 R188, RZ, RZ, R186 ;  /* 0x000000ffffbc7224 */ /* 0x000fe200078e00ba */
[----:B------:R-:W-:Y:S02]  /*3180*/  IADD3.X R103, R161, R8, R177, P5, !PT ;  /* 0x00000008a1677210 */ /* 0x000fe40002ffe4b1 */
[----:B------:R-:W-:Y:S02]  /*3190*/  LEA.HI.X R185, R185, UR11, R176, 0x2, P6 ;  /* 0x0000000bb9b97c11 */ /* 0x000fe4000b0f14b0 */
[----:B------:R-:W-:Y:S01]  /*31a0*/  IADD3 R176, P5, R17, R172, RZ ;  /* 0x000000ac11b07210 */ /* 0x000fe20007fbe0ff */
[----:B------:R-:W-:-:S04]  /*31b0*/  IMAD.WIDE.U32 R102, R5, UR8, R102 ;  /* 0x0000000805667c25 */ /* 0x000fc8000f8e0066 */
[----:B0-----:R-:W-:Y:S08]  /*31c0*/  @!P3 BRA `(.L_x_54) ;  /* 0x000000000004b947 */ /* 0x001ff00003800000 */
[----:B------:R0:W5:Y:S02]  /*31d0*/  LDG.E.LTC128B R188, desc[UR14][R178.64] ;  /* 0x0000000eb2bc7981 */ /* 0x000164000c1e1920 */
.L_x_54:
[----:B------:R-:W-:Y:S05]  /*31e0*/  BSYNC B1 ;  /* 0x0000000000017941 */ /* 0x000fea0003800000 */
.L_x_53:
[----:B0----5:R-:W-:Y:S01]  /*31f0*/  FMUL R179, R188, R15 ;  /* 0x0000000fbcb37220 */ /* 0x021fe20000400000 */
[----:B------:R-:W-:Y:S01]  /*3200*/  IMAD.X R177, R19, 0x1, R173, P5 ;  /* 0x0000000113b17824 */ /* 0x000fe200028e06ad */
[----:B------:R-:W-:Y:S01]  /*3210*/  IADD3 R178, P6, R174, R158, RZ ;  /* 0x0000009eaeb27210 */ /* 0x000fe20007fde0ff */
[----:B------:R-:W-:Y:S02]  /*3220*/  IMAD.IADD R103, R9, 0x1, R103 ;  /* 0x0000000109677824 */ /* 0x000fe400078e0267 */
[----:B------:R-:W-:Y:S01]  /*3230*/  FFMA R189, R104, R16, R179 ;  /* 0x0000001068bd7223 */ /* 0x000fe200000000b3 */
[----:B------:R-:W-:Y:S01]  /*3240*/  LEA R174, P5, R102, UR10, 0x2 ;  /* 0x0000000a66ae7c11 */ /* 0x000fe2000f8a10ff */
[----:B------:R-:W-:Y:S01]  /*3250*/  BSSY B1, `(.L_x_55) ;  /* 0x0000009000017945 */ /* 0x000fe20003800000 */
[----:B------:R-:W-:Y:S02]  /*3260*/  IADD3.X R179, R159, R18, R175, P6, !PT ;  /* 0x000000129fb37210 */ /* 0x000fe400037fe4af */
[----:B------:R0:W-:Y:S01]  /*3270*/  @P3 STG.E desc[UR14][R176.64], R189 ;  /* 0x000000bdb0003986 */ /* 0x0001e2000c10190e */
[----:B------:R-:W-:-:S02]  /*3280*/  ISETP.GT.AND P3, PT, R12, 0x21, P2 ;  /* 0x000000210c00780c */ /* 0x000fc40001764270 */
[----:B------:R-:W-:Y:S01]  /*3290*/  LEA.HI.X R175, R102, UR11, R103, 0x2, P5 ;  /* 0x0000000b66af7c11 */ /* 0x000fe2000a8f1467 */
[----:B------:R-:W-:Y:S01]  /*32a0*/  IMAD.WIDE.U32 R186, R11, R158, R178 ;  /* 0x0000009e0bba7225 */ /* 0x000fe200078e00b2 */
[----:B------:R-:W-:-:S09]  /*32b0*/  IADD3 R102, P5, R17, R170, RZ ;  /* 0x000000aa11667210 */ /* 0x000fd20007fbe0ff */
[----:B0-----:R-:W-:Y:S05]  /*32c0*/  @!P3 BRA `(.L_x_56) ;  /* 0x000000000004b947 */ /* 0x001fea0003800000 */
[----:B------:R0:W5:Y:S02]  /*32d0*/  LDG.E.LTC128B R188, desc[UR14][R184.64] ;  /* 0x0000000eb8bc7981 */ /* 0x000164000c1e1920 */
.L_x_56:
[----:B------:R-:W-:Y:S05]  /*32e0*/  BSYNC B1 ;  /* 0x0000000000017941 */ /* 0x000fea0003800000 */
.L_x_55:
[----:B-----5:R-:W-:Y:S01]  /*32f0*/  FMUL R104, R188, R15 ;  /* 0x0000000fbc687220 */ /* 0x020fe20000400000 */
[----:B------:R-:W-:Y:S01]  /*3300*/  IMAD.X R103, R19, 0x1, R171, P5 ;  /* 0x0000000113677824 */ /* 0x000fe200028e06ab */
[----:B------:R-:W-:Y:S01]  /*3310*/  ISETP.GT.AND P5, PT, R12, 0x20, P1 ;  /* 0x000000200c00780c */ /* 0x000fe20000fa4270 */
[----:B------:R-:W-:Y:S01]  /*3320*/  BSSY B1, `(.L_x_57) ;  /* 0x0000007000017945 */ /* 0x000fe20003800000 */
[----:B------:R-:W-:Y:S01]  /*3330*/  FFMA R105, R105, R16, R104 ;  /* 0x0000001069697223 */ /* 0x000fe20000000068 */
[----:B0-----:R-:W-:-:S04]  /*3340*/  IADD3 R184, P6, R160, R186, RZ ;  /* 0x000000baa0b87210 */ /* 0x001fc80007fde0ff */
[----:B------:R0:W-:Y:S01]  /*3350*/  @P3 STG.E desc[UR14][R102.64], R105 ;  /* 0x0000006966003986 */ /* 0x0001e2000c10190e */
[----:B------:R-:W-:-:S05]  /*3360*/  IADD3.X R185, R161, R8, R187, P6, !PT ;  /* 0x00000008a1b97210 */ /* 0x000fca00037fe4bb */
[----:B------:R-:W-:Y:S05]  /*3370*/  @!P5 BRA `(.L_x_58) ;  /* 0x000000000004d947 */ /* 0x000fea0003800000 */
[----:B------:R0:W5:Y:S02]  /*3380*/  LDG.E.LTC128B R188, desc[UR14][R174.64+0x20] ;  /* 0x0000200eaebc7981 */ /* 0x000164000c1e1920 */
.L_x_58:
[----:B------:R-:W-:Y:S05]  /*3390*/  BSYNC B1 ;  /* 0x0000000000017941 */ /* 0x000fea0003800000 */
.L_x_57:
[----:B0----5:R-:W-:Y:S01]  /*33a0*/  FMUL R105, R188, R15 ;  /* 0x0000000fbc697220 */ /* 0x021fe20000400000 */
[----:B------:R-:W-:Y:S01]  /*33b0*/  IMAD.WIDE.U32 R184, R5, UR8, R184 ;  /* 0x0000000805b87c25 */ /* 0x000fe2000f8e00b8 */
[----:B------:R-:W-:Y:S03]  /*33c0*/  BSSY B1, `(.L_x_59) ;  /* 0x000000e000017945 */ /* 0x000fe60003800000 */
[----:B------:R-:W-:Y:S01]  /*33d0*/  FFMA R187, R106, R16, R105 ;  /* 0x000000106abb7223 */ /* 0x000fe20000000069 */
[----:B------:R-:W-:Y:S01]  /*33e0*/  IMAD.WIDE.U32 R182, R158, 0x7, R182 ;  /* 0x000000079eb67825 */ /* 0x000fe200078e00b6 */
[----:B------:R-:W-:-:S03]  /*33f0*/  LEA R104, P3, R184, UR10, 0x2 ;  /* 0x0000000ab8687c11 */ /* 0x000fc6000f8610ff */
[----:B------:R0:W-:Y:S01]  /*3400*/  @P5 STG.E desc[UR14][R176.64+0x20], R187 ;  /* 0x000020bbb0005986 */ /* 0x0001e2000c10190e */
[----:B------:R-:W-:Y:S01]  /*3410*/  ISETP.GT.AND P5, PT, R12, 0x21, P1 ;  /* 0x000000210c00780c */ /* 0x000fe20000fa4270 */
[----:B------:R-:W-:Y:S01]  /*3420*/  IMAD.IADD R105, R9, 0x1, R185 ;  /* 0x0000000109697824 */ /* 0x000fe200078e02b9 */
[----:B------:R-:W-:Y:S01]  /*3430*/  IADD3 R185, P6, R156, R182, RZ ;  /* 0x000000b69cb97210 */ /* 0x000fe20007fde0ff */
[----:B------:R-:W-:-:S03]  /*3440*/  IMAD.WIDE.U32 R180, R158, 0x7, R180 ;  /* 0x000000079eb47825 */ /* 0x000fc600078e00b4 */
[----:B------:R-:W-:Y:S01]  /*3450*/  LEA.HI.X R105, R184, UR11, R105, 0x2, P3 ;  /* 0x0000000bb8697c11 */ /* 0x000fe200098f1469 */
[----:B------:R-:W-:Y:S02]  /*3460*/  IMAD.IADD R189, R18, 0x1, R183 ;  /* 0x0000000112bd7824 */ /* 0x000fe400078e02b7 */
[----:B------:R-:W-:-:S04]  /*3470*/  IMAD.MOV.U32 R190, RZ, RZ, R188 ;  /* 0x000000ffffbe7224 */ /* 0x000fc800078e00bc */
[----:B0-----:R-:W-:Y:S05]  /*3480*/  @!P5 BRA `(.L_x_60) ;  /* 0x000000000004d947 */ /* 0x001fea0003800000 */
[----:B------:R0:W5:Y:S02]  /*3490*/  LDG.E.LTC128B R190, desc[UR14][R104.64+0x20] ;  /* 0x0000200e68be7981 */ /* 0x000164000c1e1920 */
.L_x_60:
[----:B------:R-:W-:Y:S05]  /*34a0*/  BSYNC B1 ;  /* 0x0000000000017941 */ /* 0x000fea0003800000 */
.L_x_59:
[----:B-----5:R-:W-:Y:S01]  /*34b0*/  FMUL R184, R190, R15 ;  /* 0x0000000fbeb87220 */ /* 0x020fe20000400000 */
[----:B------:R-:W-:Y:S01]  /*34c0*/  IADD3 R186, P3, R180, R158, RZ ;  /* 0x0000009eb4ba7210 */ /* 0x000fe20007f7e0ff */
[----:B------:R-:W-:Y:S01]  /*34d0*/  IMAD.X R180, R189, 0x1, R155, P6 ;  /* 0x00000001bdb47824 */ /* 0x000fe200030e069b */
[----:B------:R-:W-:Y:S01]  /*34e0*/  LEA R106, P6, R185, UR10, 0x2 ;  /* 0x0000000ab96a7c11 */ /* 0x000fe2000f8c10ff */
[----:B------:R-:W-:Y:S01]  /*34f0*/  FFMA R193, R107, R16, R184 ;  /* 0x000000106bc17223 */ /* 0x000fe200000000b8 */
[----:B------:R-:W-:Y:S01]  /*3500*/  IADD3.X R187, R159, R18, R181, P3, !PT ;  /* 0x000000129fbb7210 */ /* 0x000fe20001ffe4b5 */
[----:B------:R-:W-:Y:S01]  /*3510*/  BSSY B1, `(.L_x_61) ;  /* 0x0000010000017945 */ /* 0x000fe20003800000 */
[----:B------:R-:W-:Y:S01]  /*3520*/  LEA.HI.X R107, R185, UR11, R180, 0x2, P6 ;  /* 0x0000000bb96b7c11 */ /* 0x000fe2000b0f14b4 */
[----:B------:R-:W-:Y:S01]  /*3530*/  IMAD.WIDE.U32 R178, R158, 0x7, R178 ;  /* 0x000000079eb27825 */ /* 0x000fe200078e00b2 */
[----:B------:R0:W-:Y:S01]  /*3540*/  @P5 STG.E desc[UR14][R102.64+0x20], R193 ;  /* 0x000020c166005986 */ /* 0x0001e2000c10190e */
[----:B------:R-:W-:-:S02]  /*3550*/  ISETP.GT.AND P5, PT, R12, 0x28, P2 ;  /* 0x000000280c00780c */ /* 0x000fc400017a4270 */
[-C--:B------:R-:W-:Y:S01]  /*3560*/  IADD3 R184, P3, R182, R158.reuse, RZ ;  /* 0x0000009eb6b87210 */ /* 0x080fe20007f7e0ff */
[----:B------:R-:W-:Y:S01]  /*3570*/  IMAD.WIDE.U32 R182, R11, R158, R186 ;  /* 0x0000009e0bb67225 */ /* 0x000fe200078e00ba */
[----:B------:R-:W-:-:S03]  /*3580*/  IADD3 R180, P6, R17, R176, RZ ;  /* 0x000000b011b47210 */ /* 0x000fc60007fde0ff */
[----:B------:R-:W-:Y:S01]  /*3590*/  IMAD.X R185, R189, 0x1, R159, P3 ;  /* 0x00000001bdb97824 */ /* 0x000fe200018e069f */
[----:B------:R-:W-:Y:S01]  /*35a0*/  IADD3 R191, P3, R184, R156, RZ ;  /* 0x0000009cb8bf7210 */ /* 0x000fe20007f7e0ff */
[----:B------:R-:W-:Y:S01]  /*35b0*/  IMAD.X R181, R19, 0x1, R177, P6 ;  /* 0x0000000113b57824 */ /* 0x000fe200030e06b1 */
[----:B------:R-:W-:Y:S01]  /*35c0*/  IADD3 R188, P6, R160, R182, RZ ;  /* 0x000000b6a0bc7210 */ /* 0x000fe20007fde0ff */
[----:B------:R-:W-:-:S03]  /*35d0*/  IMAD.MOV.U32 R192, RZ, RZ, R190 ;  /* 0x000000ffffc07224 */ /* 0x000fc600078e00be */
[----:B------:R-:W-:Y:S01]  /*35e0*/  IADD3.X R189, R161, R8, R183, P6, !PT ;  /* 0x00000008a1bd7210 */ /* 0x000fe200037fe4b7 */
[----:B0-----:R-:W-:Y:S08]  /*35f0*/  @!P5 BRA `(.L_x_62) ;  /* 0x000000000004d947 */ /* 0x001ff00003800000 */
[----:B------:R0:W5:Y:S02]  /*3600*/  LDG.E.LTC128B R192, desc[UR14][R106.64] ;  /* 0x0000000e6ac07981 */ /* 0x000164000c1e1920 */
.L_x_62:
[----:B------:R-:W-:Y:S05]  /*3610*/  BSYNC B1 ;  /* 0x0000000000017941 */ /* 0x000fea0003800000 */
.L_x_61:
[----:B0----5:R-:W-:Y:S01]  /*3620*/  FMUL R107, R192, R15 ;  /* 0x0000000fc06b7220 */ /* 0x021fe20000400000 */
[----:B------:R-:W-:Y:S01]  /*3630*/  IMAD.X R190, R185, 0x1, R155, P3 ;  /* 0x00000001b9be7824 */ /* 0x000fe200018e069b */
[----:B------:R-:W-:Y:S01]  /*3640*/  LEA R106, P3, R191, UR10, 0x2 ;  /* 0x0000000abf6a7c11 */ /* 0x000fe2000f8610ff */
[----:B------:R-:W-:Y:S01]  /*3650*/  BSSY B1, `(.L_x_63) ;  /* 0x000000d000017945 */ /* 0x000fe20003800000 */
[----:B------:R-:W-:Y:S01]  /*3660*/  FFMA R193, R108, R16, R107 ;  /* 0x000000106cc17223 */ /* 0x000fe2000000006b */
[----:B------:R-:W-:Y:S01]  /*3670*/  IADD3 R182, P6, R178, R158, RZ ;  /* 0x0000009eb2b67210 */ /* 0x000fe20007fde0ff */
[----:B------:R-:W-:Y:S01]  /*3680*/  IMAD.WIDE.U32 R188, R5, UR8, R188 ;  /* 0x0000000805bc7c25 */ /* 0x000fe2000f8e00bc */
[----:B------:R-:W-:Y:S02]  /*3690*/  LEA.HI.X R107, R191, UR11, R190, 0x2, P3 ;  /* 0x0000000bbf6b7c11 */ /* 0x000fe400098f14be */
[----:B------:R-:W-:Y:S01]  /*36a0*/  ISETP.GT.AND P3, PT, R12, 0x29, P2 ;  /* 0x000000290c00780c */ /* 0x000fe20001764270 */
[----:B------:R0:W-:Y:S01]  /*36b0*/  @P5 STG.E desc[UR14][R180.64], R193 ;  /* 0x000000c1b4005986 */ /* 0x0001e2000c10190e */
[----:B------:R-:W-:Y:S01]  /*36c0*/  IADD3.X R183, R159, R18, R179, P6, !PT ;  /* 0x000000129fb77210 */ /* 0x000fe200037fe4b3 */
[----:B------:R-:W-:Y:S01]  /*36d0*/  IMAD.MOV.U32 R194, RZ, RZ, R192 ;  /* 0x000000ffffc27224 */ /* 0x000fe200078e00c0 */
[----:B------:R-:W-:Y:S01]  /*36e0*/  IADD3 R178, P5, R17, R102, RZ ;  /* 0x0000006611b27210 */ /* 0x000fe20007fbe0ff */
[----:B------:R-:W-:-:S08]  /*36f0*/  IMAD.WIDE.U32 R190, R11, R158, R182 ;  /* 0x0000009e0bbe7225 */ /* 0x000fd000078e00b6 */
[----:B0-----:R-:W-:Y:S05]  /*3700*/  @!P3 BRA `(.L_x_64) ;  /* 0x000000000004b947 */ /* 0x001fea0003800000 */
[----:B------:R0:W5:Y:S02]  /*3710*/  LDG.E.LTC128B R194, desc[UR14][R106.64] ;  /* 0x0000000e6ac27981 */ /* 0x000164000c1e1920 */
.L_x_64:
[----:B------:R-:W-:Y:S05]  /*3720*/  BSYNC B1 ;  /* 0x0000000000017941 */ /* 0x000fea0003800000 */
.L_x_63:
[----:B------:R-:W-:Y:S01]  /*3730*/  IADD3 R108, P6, R160, R190, RZ ;  /* 0x000000bea06c7210 */ /* 0x000fe20007fde0ff */
[----:B-----5:R-:W-:Y:S01]  /*3740*/  FMUL R190, R194, R15 ;  /* 0x0000000fc2be7220 */ /* 0x020fe20000400000 */
[----:B------:R-:W-:Y:S01]  /*3750*/  IMAD.X R179, R19, 0x1, R103, P5 ;  /* 0x0000000113b37824 */ /* 0x000fe200028e0667 */
[----:B0-----:R-:W-:Y:S01]  /*3760*/  LEA R106, P5, R188, UR10, 0x2 ;  /* 0x0000000abc6a7c11 */ /* 0x001fe2000f8a10ff */
[----:B------:R-:W-:Y:S02]  /*3770*/  IMAD.IADD R107, R9, 0x1, R189 ;  /* 0x00000001096b7824 */ /* 0x000fe400078e02bd */
[----:B------:R-:W-:Y:S01]  /*3780*/  FFMA R195, R109, R16, R190 ;  /* 0x000000106dc37223 */ /* 0x000fe200000000be */
[----:B------:R-:W-:Y:S01]  /*3790*/  IADD3.X R109, R161, R8, R191, P6, !PT ;  /* 0x00000008a16d7210 */ /* 0x000fe200037fe4bf */
[----:B------:R-:W-:Y:S01]  /*37a0*/  IMAD.WIDE.U32 R192, R158, 0x7, R184 ;  /* 0x000000079ec07825 */ /* 0x000fe200078e00b8 */
[----:B------:R-:W-:Y:S01]  /*37b0*/  BSSY B1, `(.L_x_65) ;  /* 0x000000e000017945 */ /* 0x000fe20003800000 */
[----:B------:R-:W-:Y:S01]  /*37c0*/  LEA.HI.X R107, R188, UR11, R107, 0x2, P5 ;  /* 0x0000000bbc6b7c11 */ /* 0x000fe2000a8f146b */
[----:B------:R0:W-:Y:S01]  /*37d0*/  @P3 STG.E desc[UR14][R178.64], R195 ;  /* 0x000000c3b2003986 */ /* 0x0001e2000c10190e */
[----:B------:R-:W-:Y:S01]  /*37e0*/  ISETP.GT.AND P3, PT, R12, 0x28, P1 ;  /* 0x000000280c00780c */ /* 0x000fe20000f64270 */
[----:B------:R-:W-:-:S04]  /*37f0*/  IMAD.WIDE.U32 R188, R158, 0x7, R186 ;  /* 0x000000079ebc7825 */ /* 0x000fc800078e00ba */
[----:B------:R-:W-:Y:S01]  /*3800*/  IMAD.WIDE.U32 R186, R5, UR8, R108 ;  /* 0x0000000805ba7c25 */ /* 0x000fe2000f8e006c */
[----:B------:R-:W-:-:S03]  /*3810*/  IADD3 R190, P5, R188, R158, RZ ;  /* 0x0000009ebcbe7210 */ /* 0x000fc60007fbe0ff */
[----:B------:R-:W-:Y:S01]  /*3820*/  IMAD.IADD R109, R9, 0x1, R187 ;  /* 0x00000001096d7824 */ /* 0x000fe200078e02bb */
[----:B------:R-:W-:Y:S01]  /*3830*/  LEA R108, P6, R186, UR10, 0x2 ;  /* 0x0000000aba6c7c11 */ /* 0x000fe2000f8c10ff */
[----:B------:R-:W-:Y:S02]  /*3840*/  IMAD.IADD R197, R18, 0x1, R193 ;  /* 0x0000000112c57824 */ /* 0x000fe400078e02c1 */
[----:B------:R-:W-:Y:S01]  /*3850*/  IMAD.MOV.U32 R196, RZ, RZ, R194 ;  /* 0x000000ffffc47224 */ /* 0x000fe200078e00c2 */
[----:B------:R-:W-:Y:S01]  /*3860*/  LEA.HI.X R109, R186, UR11, R109, 0x2, P6 ;  /* 0x0000000bba6d7c11 */ /* 0x000fe2000b0f146d */
[----:B0-----:R-:W-:Y:S08]  /*3870*/  @!P3 BRA `(.L_x_66) ;  /* 0x000000000004b947 */ /* 0x001ff00003800000 */
[----:B------:R0:W5:Y:S02]  /*3880*/  LDG.E.LTC128B R196, desc[UR14][R106.64+0x20] ;  /* 0x0000200e6ac47981 */ /* 0x000164000c1e1920 */
.L_x_66:
[----:B------:R-:W-:Y:S05]  /*3890*/  BSYNC B1 ;  /* 0x0000000000017941 */ /* 0x000fea0003800000 */
.L_x_65:
[----:B-----5:R-:W-:Y:S01]  /*38a0*/  FMUL R185, R196, R15 ;  /* 0x0000000fc4b97220 */ /* 0x020fe20000400000 */
[----:B------:R-:W-:Y:S01]  /*38b0*/  IADD3.X R191, R159, R18, R189, P5, !PT ;  /* 0x000000129fbf7210 */ /* 0x000fe20002ffe4bd */
[----:B------:R-:W-:Y:S01]  /*38c0*/  BSSY B1, `(.L_x_67) ;  /* 0x000000f000017945 */ /* 0x000fe20003800000 */
[----:B------:R-:W-:Y:S01]  /*38d0*/  IADD3 R188, P6, R156, R192, RZ ;  /* 0x000000c09cbc7210 */ /* 0x000fe20007fde0ff */
[----:B------:R-:W-:Y:S01]  /*38e0*/  FFMA R189, R110, R16, R185 ;  /* 0x000000106ebd7223 */ /* 0x000fe200000000b9 */
[----:B------:R-:W-:Y:S02]  /*38f0*/  IMAD.WIDE.U32 R182, R158, 0x7, R182 ;  /* 0x000000079eb67825 */ /* 0x000fe400078e00b6 */
[----:B------:R-:W-:Y:S02]  /*3900*/  LEA R184, P5, R188, UR10, 0x2 ;  /* 0x0000000abcb87c11 */ /* 0x000fe4000f8a10ff */
[----:B------:R0:W-:Y:S01]  /*3910*/  @P3 STG.E desc[UR14][R180.64+0x20], R189 ;  /* 0x000020bdb4003986 */ /* 0x0001e2000c10190e */
[----:B------:R-:W-:Y:S01]  /*3920*/  ISETP.GT.AND P3, PT, R12, 0x29, P1 ;  /* 0x000000290c00780c */ /* 0x000fe20000f64270 */
[----:B------:R-:W-:Y:S01]  /*3930*/  IMAD.X R185, R197, 0x1, R155, P6 ;  /* 0x00000001c5b97824 */ /* 0x000fe200030e069b */
[-C--:B------:R-:W-:Y:S01]  /*3940*/  IADD3 R192, P6, R192, R158.reuse, RZ ;  /* 0x0000009ec0c07210 */ /* 0x080fe20007fde0ff */
[----:B------:R-:W-:-:S03]  /*3950*/  IMAD.WIDE.U32 R186, R11, R158, R190 ;  /* 0x0000009e0bba7225 */ /* 0x000fc600078e00be */
[----:B------:R-:W-:Y:S01]  /*3960*/  LEA.HI.X R185, R188, UR11, R185, 0x2, P5 ;  /* 0x0000000bbcb97c11 */ /* 0x000fe2000a8f14b9 */
[----:B------:R-:W-:Y:S01]  /*3970*/  IMAD.X R193, R197, 0x1, R159, P6 ;  /* 0x00000001c5c17824 */ /* 0x000fe200030e069f */
[----:B------:R-:W-:-:S05]  /*3980*/  IADD3 R194, P5, R160, R186, RZ ;  /* 0x000000baa0c27210 */ /* 0x000fca0007fbe0ff */
[----:B0-----:R-:W-:Y:S08]  /*3990*/  @!P3 BRA `(.L_x_68) ;  /* 0x000000000004b947 */ /* 0x001ff00003800000 */
[----:B------:R0:W5:Y:S02]  /*39a0*/  LDG.E.LTC128B R196, desc[UR14][R108.64+0x20] ;  /* 0x0000200e6cc47981 */ /* 0x000164000c1e1920 */
.L_x_68:
[----:B------:R-:W-:Y:S05]  /*39b0*/  BSYNC B1 ;  /* 0x0000000000017941 */ /* 0x000fea0003800000 */
.L_x_67:
[----:B-----5:R-:W-:Y:S01]  /*39c0*/  FMUL R110, R196, R15 ;  /* 0x0000000fc46e7220 */ /* 0x020fe20000400000 */
[----:B------:R-:W-:Y:S01]  /*39d0*/  IADD3 R186, P6, R192, R156, RZ ;  /* 0x0000009cc0ba7210 */ /* 0x000fe20007fde0ff */
[----:B------:R-:W-:Y:S01]  /*39e0*/  BSSY B1, `(.L_x_69) ;  /* 0x000000e000017945 */ /* 0x000fe20003800000 */
[----:B------:R-:W-:Y:S01]  /*39f0*/  IADD3.X R195, R161, R8, R187, P5, !PT ;  /* 0x00000008a1c37210 */ /* 0x000fe20002ffe4bb */
[----:B------:R-:W-:Y:S01]  /*3a00*/  FFMA R197, R111, R16, R110 ;  /* 0x000000106fc57223 */ /* 0x000fe2000000006e */
[----:B------:R-:W-:Y:S01]  /*3a10*/  LEA R110, P5, R186, UR10, 0x2 ;  /* 0x0000000aba6e7c11 */ /* 0x000fe2000f8a10ff */
[----:B------:R-:W-:Y:S01]  /*3a20*/  IMAD.X R111, R193, 0x1, R155, P6 ;  /* 0x00000001c16f7824 */ /* 0x000fe200030e069b */
[----:B------:R-:W-:Y:S02]  /*3a30*/  IADD3 R188, P6, R182, R158, RZ ;  /* 0x0000009eb6bc7210 */ /* 0x000fe40007fde0ff */
[----:B------:R0:W-:Y:S02]  /*3a40*/  @P3 STG.E desc[UR14][R178.64+0x20], R197 ;  /* 0x000020c5b2003986 */ /* 0x0001e4000c10190e */
[----:B------:R-:W-:-:S02]  /*3a50*/  LEA.HI.X R111, R186, UR11, R111, 0x2, P5 ;  /* 0x0000000bba6f7c11 */ /* 0x000fc4000a8f146f */
[----:B------:R-:W-:Y:S02]  /*3a60*/  ISETP.GT.AND P5, PT, R12, 0x30, P2 ;  /* 0x000000300c00780c */ /* 0x000fe400017a4270 */
[----:B------:R-:W-:Y:S02]  /*3a70*/  IADD3.X R189, R159, R18, R183, P6, !PT ;  /* 0x000000129fbd7210 */ /* 0x000fe400037fe4b7 */
[----:B------:R-:W-:Y:S01]  /*3a80*/  IADD3 R186, P3, R17, R180, RZ ;  /* 0x000000b411ba7210 */ /* 0x000fe20007f7e0ff */
[----:B------:R-:W-:-:S08]  /*3a90*/  IMAD.WIDE.U32 R182, R11, R158, R188 ;  /* 0x0000009e0bb67225 */ /* 0x000fd000078e00bc */
[----:B0-----:R-:W-:Y:S05]  /*3aa0*/  @!P5 BRA `(.L_x_70) ;  /* 0x000000000004d947 */ /* 0x001fea0003800000 */
[----:B------:R0:W5:Y:S02]  /*3ab0*/  LDG.E.LTC128B R196, desc[UR14][R184.64] ;  /* 0x0000000eb8c47981 */ /* 0x000164000c1e1920 */
.L_x_70:
[----:B------:R-:W-:Y:S05]  /*3ac0*/  BSYNC B1 ;  /* 0x0000000000017941 */ /* 0x000fea0003800000 */
.L_x_69:
[----:B0----5:R-:W-:Y:S01]  /*3ad0*/  FMUL R185, R196, R15 ;  /* 0x0000000fc4b97220 */ /* 0x021fe20000400000 */
[----:B------:R-:W-:Y:S01]  /*3ae0*/  IMAD.X R187, R19, 0x1, R181, P3 ;  /* 0x0000000113bb7824 */ /* 0x000fe200018e06b5 */
[----:B------:R-:W-:Y:S01]  /*3af0*/  ISETP.GT.AND P3, PT, R12, 0x31, P2 ;  /* 0x000000310c00780c */ /* 0x000fe20001764270 */
[----:B------:R-:W-:Y:S01]  /*3b00*/  BSSY B1, `(.L_x_71) ;  /* 0x0000008000017945 */ /* 0x000fe20003800000 */
[----:B------:R-:W-:Y:S01]  /*3b10*/  FFMA R185, R112, R16, R185 ;  /* 0x0000001070b97223 */ /* 0x000fe200000000b9 */
[----:B------:R-:W-:Y:S01]  /*3b20*/  IADD3 R198, P6, R160, R182, RZ ;  /* 0x000000b6a0c67210 */ /* 0x000fe20007fde0ff */
[----:B------:R-:W-:-:S03]  /*3b30*/  IMAD.MOV.U32 R112, RZ, RZ, R196 ;  /* 0x000000ffff707224 */ /* 0x000fc600078e00c4 */
[----:B------:R0:W-:Y:S01]  /*3b40*/  @P5 STG.E desc[UR14][R186.64], R185 ;  /* 0x000000b9ba005986 */ /* 0x0001e2000c10190e */
[----:B------:R-:W-:-:S05]  /*3b50*/  IADD3.X R199, R161, R8, R183, P6, !PT ;  /* 0x00000008a1c77210 */ /* 0x000fca00037fe4b7 */
[----:B------:R-:W-:Y:S05]  /*3b60*/  @!P3 BRA `(.L_x_72) ;  /* 0x000000000004b947 */ /* 0x000fea0003800000 */
[----:B------:R0:W5:Y:S02]  /*3b70*/  LDG.E.LTC128B R112, desc[UR14][R110.64] ;  /* 0x0000000e6e707981 */ /* 0x000164000c1e1920 */
.L_x_72:
[----:B------:R-:W-:Y:S05]  /*3b80*/  BSYNC B1 ;  /* 0x0000000000017941 */ /* 0x000fea0003800000 */
.L_x_71:
[----:B------:R-:W-:Y:S01]  /*3b90*/  IADD3 R184, P5, R17, R178, RZ ;  /* 0x000000b211b87210 */ /* 0x000fe20007fbe0ff */
[----:B------:R-:W-:-:S04]  /*3ba0*/  IMAD.WIDE.U32 R196, R5, UR8, R194 ;  /* 0x0000000805c47c25 */ /* 0x000fc8000f8e00c2 */
[----:B-----5:R-:W-:Y:S01]  /*3bb0*/  FMUL R200, R112, R15 ;  /* 0x0000000f70c87220 */ /* 0x020fe20000400000 */
[----:B------:R-:W-:Y:S01]  /*3bc0*/  BSSY B1, `(.L_x_73) ;  /* 0x0000017000017945 */ /* 0x000fe20003800000 */
[----:B0-----:R-:W-:Y:S01]  /*3bd0*/  IMAD.X R185, R19, 0x1, R179, P5 ;  /* 0x0000000113b97824 */ /* 0x001fe200028e06b3 */
[C---:B------:R-:W-:Y:S01]  /*3be0*/  LEA R182, P5, R196.reuse, UR10, 0x2 ;  /* 0x0000000ac4b67c11 */ /* 0x040fe2000f8a10ff */
[----:B------:R-:W-:Y:S02]  /*3bf0*/  IMAD.IADD R183, R9, 0x1, R197 ;  /* 0x0000000109b77824 */ /* 0x000fe400078e02c5 */
[----:B------:R-:W-:Y:S01]  /*3c00*/  FFMA R113, R113, R16, R200 ;  /* 0x0000001071717223 */ /* 0x000fe200000000c8 */
[----:B------:R-:W-:Y:S02]  /*3c10*/  IMAD.WIDE.U32 R198, R5, UR8, R198 ;  /* 0x0000000805c67c25 */ /* 0x000fe4000f8e00c6 */
[----:B------:R-:W-:Y:S02]  /*3c20*/  LEA.HI.X R183, R196, UR11, R183, 0x2, P5 ;  /* 0x0000000bc4b77c11 */ /* 0x000fe4000a8f14b7 */
[----:B------:R-:W-:Y:S01]  /*3c30*/  IMAD.IADD R111, R9, 0x1, R199 ;  /* 0x00000001096f7824 */ /* 0x000fe200078e02c7 */
[----:B------:R-:W-:Y:S01]  /*3c40*/  LEA R110, P6, R198, UR10, 0x2 ;  /* 0x0000000ac66e7c11 */ /* 0x000fe2000f8c10ff */
[----:B------:R-:W-:Y:S01]  /*3c50*/  IMAD.WIDE.U32 R194, R158, 0x7, R192 ;  /* 0x000000079ec27825 */ /* 0x000fe200078e00c0 */
[----:B------:R-:W-:Y:S01]  /*3c60*/  ISETP.GT.AND P5, PT, R12, 0x30, P1 ;  /* 0x000000300c00780c */ /* 0x000fe20000fa4270 */
[----:B------:R0:W-:Y:S01]  /*3c70*/  @P3 STG.E desc[UR14][R184.64], R113 ;  /* 0x00000071b8003986 */ /* 0x0001e2000c10190e */
[----:B------:R-:W-:Y:S01]  /*3c80*/  LEA.HI.X R111, R198, UR11, R111, 0x2, P6 ;  /* 0x0000000bc66f7c11 */ /* 0x000fe2000b0f146f */
[----:B------:R-:W-:Y:S01]  /*3c90*/  IMAD.IADD R199, R18, 0x1, R195 ;  /* 0x0000000112c77824 */ /* 0x000fe200078e02c3 */
[----:B------:R-:W-:Y:S01]  /*3ca0*/  IADD3 R197, P6, R156, R194, RZ ;  /* 0x000000c29cc57210 */ /* 0x000fe20007fde0ff */
[----:B------:R-:W-:-:S03]  /*3cb0*/  IMAD.WIDE.U32 R190, R158, 0x7, R190 ;  /* 0x000000079ebe7825 */ /* 0x000fc600078e00be */
[----:B------:R-:W-:Y:S01]  /*3cc0*/  LEA R196, P3, R197, UR10, 0x2 ;  /* 0x0000000ac5c47c11 */ /* 0x000fe2000f8610ff */
[----:B------:R-:W-:Y:S01]  /*3cd0*/  IMAD.X R198, R199, 0x1, R155, P6 ;  /* 0x00000001c7c67824 */ /* 0x000fe200030e069b */
[----:B------:R-:W-:Y:S01]  /*3ce0*/  IADD3 R192, P6, R190, R158, RZ ;  /* 0x0000009ebec07210 */ /* 0x000fe20007fde0ff */
[----:B------:R-:W-:-:S03]  /*3cf0*/  IMAD.MOV.U32 R200, RZ, RZ, R112 ;  /* 0x000000ffffc87224 */ /* 0x000fc600078e0070 */
[----:B------:R-:W-:Y:S01]  /*3d00*/  IADD3.X R193, R159, R18, R191, P6, !PT ;  /* 0x000000129fc17210 */ /* 0x000fe200037fe4bf */
[----:B0-----:R-:W-:Y:S08]  /*3d10*/  @!P5 BRA `(.L_x_74) ;  /* 0x000000000004d947 */ /* 0x001ff00003800000 */
[----:B------:R0:W5:Y:S02]  /*3d20*/  LDG.E.LTC128B R200, desc[UR14][R182.64+0x20] ;  /* 0x0000200eb6c87981 */ /* 0x000164000c1e1920 */
.L_x_74:
[----:B------:R-:W-:Y:S05]  /*3d30*/  BSYNC B1 ;  /* 0x0000000000017941 */ /* 0x000fea0003800000 */
.L_x_73:
[----:B-----5:R-:W-:Y:S01]  /*3d40*/  FMUL R113, R200, R15 ;  /* 0x0000000fc8717220 */ /* 0x020fe20000400000 */
[----:B------:R-:W-:Y:S01]  /*3d50*/  LEA.HI.X R197, R197, UR11, R198, 0x2, P3 ;  /* 0x0000000bc5c57c11 */ /* 0x000fe200098f14c6 */
[-C--:B------:R-:W-:Y:S01]  /*3d60*/  IMAD.WIDE.U32 R190, R11, R158.reuse, R192 ;  /* 0x0000009e0bbe7225 */ /* 0x080fe200078e00c0 */
[----:B------:R-:W-:-:S03]  /*3d70*/  IADD3 R194, P3, R194, R158, RZ ;  /* 0x0000009ec2c27210 */ /* 0x000fc60007f7e0ff */
[----:B------:R-:W-:Y:S01]  /*3d80*/  FFMA R201, R114, R16, R113 ;  /* 0x0000001072c97223 */ /* 0x000fe20000000071 */
[----:B------:R-:W-:Y:S01]  /*3d90*/  BSSY B1, `(.L_x_75) ;  /* 0x000000b000017945 */ /* 0x000fe20003800000 */
[----:B------:R-:W-:Y:S01]  /*3da0*/  IMAD.WIDE.U32 R188, R158, 0x7, R188 ;  /* 0x000000079ebc7825 */ /* 0x000fe200078e00bc */
[----:B------:R-:W-:Y:S02]  /*3db0*/  IADD3 R198, P6, R160, R190, RZ ;  /* 0x000000bea0c67210 */ /* 0x000fe40007fde0ff */
[----:B------:R0:W-:Y:S01]  /*3dc0*/  @P5 STG.E desc[UR14][R186.64+0x20], R201 ;  /* 0x000020c9ba005986 */ /* 0x0001e2000c10190e */
[----:B------:R-:W-:Y:S01]  /*3dd0*/  ISETP.GT.AND P5, PT, R12, 0x31, P1 ;  /* 0x000000310c00780c */ /* 0x000fe20000fa4270 */
[----:B------:R-:W-:Y:S01]  /*3de0*/  IMAD.X R195, R199, 0x1, R159, P3 ;  /* 0x00000001c7c37824 */ /* 0x000fe200018e069f */
[----:B------:R-:W-:-:S05]  /*3df0*/  IADD3 R113, P3, R194, R156, RZ ;  /* 0x0000009cc2717210 */ /* 0x000fca0007f7e0ff */
[----:B------:R-:W-:Y:S01]  /*3e00*/  IMAD.X R202, R195, 0x1, R155, P3 ;  /* 0x00000001c3ca7824 */ /* 0x000fe200018e069b */
[----:B------:R-:W-:-:S05]  /*3e10*/  LEA R112, P3, R113, UR10, 0x2 ;  /* 0x0000000a71707c11 */ /* 0x000fca000f8610ff */
[----:B0-----:R-:W-:Y:S08]  /*3e20*/  @!P5 BRA `(.L_x_76) ;  /* 0x000000000004d947 */ /* 0x001ff00003800000 */
[----:B------:R0:W5:Y:S02]  /*3e30*/  LDG.E.LTC128B R200, desc[UR14][R110.64+0x20] ;  /* 0x0000200e6ec87981 */ /* 0x000164000c1e1920 */
.L_x_76:
[----:B------:R-:W-:Y:S05]  /*3e40*/  BSYNC B1 ;  /* 0x0000000000017941 */ /* 0x000fea0003800000 */
.L_x_75:
[----:B-----5:R-:W-:Y:S01]  /*3e50*/  FMUL R114, R200, R15 ;  /* 0x0000000fc8727220 */ /* 0x020fe20000400000 */
[----:B------:R-:W-:Y:S01]  /*3e60*/  LEA.HI.X R113, R113, UR11, R202, 0x2, P3 ;  /* 0x0000000b71717c11 */ /* 0x000fe200098f14ca */
[----:B------:R-:W-:Y:S01]  /*3e70*/  BSSY B1, `(.L_x_77) ;  /* 0x000000a000017945 */ /* 0x000fe20003800000 */
[----:B------:R-:W-:Y:S01]  /*3e80*/  ISETP.GT.AND P3, PT, R12, 0x38, P2 ;  /* 0x000000380c00780c */ /* 0x000fe20001764270 */
[----:B------:R-:W-:Y:S01]  /*3e90*/  FFMA R115, R115, R16, R114 ;  /* 0x0000001073737223 */ /* 0x000fe20000000072 */
[----:B------:R-:W-:Y:S01]  /*3ea0*/  IADD3.X R199, R161, R8, R191, P6, !PT ;  /* 0x00000008a1c77210 */ /* 0x000fe200037fe4bf */
[----:B------:R-:W-:Y:S01]  /*3eb0*/  IMAD.MOV.U32 R202, RZ, RZ, R200 ;  /* 0x000000ffffca7224 */ /* 0x000fe200078e00c8 */
[----:B------:R-:W-:Y:S02]  /*3ec0*/  IADD3 R190, P6, R188, R158, RZ ;  /* 0x0000009ebcbe7210 */ /* 0x000fe40007fde0ff */
[----:B------:R0:W-:Y:S02]  /*3ed0*/  @P5 STG.E desc[UR14][R184.64+0x20], R115 ;  /* 0x00002073b8005986 */ /* 0x0001e4000c10190e */
[----:B------:R-:W-:-:S05]  /*3ee0*/  IADD3.X R191, R159, R18, R189, P6, !PT ;  /* 0x000000129fbf7210 */ /* 0x000fca00037fe4bd */
[----:B------:R-:W-:Y:S05]  /*3ef0*/  @!P3 BRA `(.L_x_78) ;  /* 0x000000000004b947 */ /* 0x000fea0003800000 */
[----:B------:R0:W5:Y:S02]  /*3f00*/  LDG.E.LTC128B R202, desc[UR14][R196.64] ;  /* 0x0000000ec4ca7981 */ /* 0x000164000c1e1920 */
.L_x_78:
[----:B------:R-:W-:Y:S05]  /*3f10*/  BSYNC B1 ;  /* 0x0000000000017941 */ /* 0x000fea0003800000 */
.L_x_77:
[----:B------:R-:W-:Y:S01]  /*3f20*/  IADD3 R188, P5, R17, R186, RZ ;  /* 0x000000ba11bc7210 */ /* 0x000fe20007fbe0ff */
[----:B0----5:R-:W-:Y:S01]  /*3f30*/  FMUL R115, R202, R15 ;  /* 0x0000000fca737220 */ /* 0x021fe20000400000 */
[----:B------:R-:W-:Y:S01]  /*3f40*/  IMAD.WIDE.U32 R200, R5, UR8, R198 ;  /* 0x0000000805c87c25 */ /* 0x000fe2000f8e00c6 */
[----:B------:R-:W-:Y:S03]  /*3f50*/  BSSY B1, `(.L_x_79) ;  /* 0x000000c000017945 */ /* 0x000fe60003800000 */
[----:B------:R-:W-:Y:S01]  /*3f60*/  FFMA R203, R116, R16, R115 ;  /* 0x0000001074cb7223 */ /* 0x000fe20000000073 */
[----:B------:R-:W-:Y:S01]  /*3f70*/  IMAD.X R189, R19, 0x1, R187, P5 ;  /* 0x0000000113bd7824 */ /* 0x000fe200028e06bb */
[----:B------:R-:W-:Y:S01]  /*3f80*/  LEA R114, P6, R200, UR10, 0x2 ;  /* 0x0000000ac8727c11 */ /* 0x000fe2000f8c10ff */
[----:B------:R-:W-:-:S03]  /*3f90*/  IMAD.WIDE.U32 R196, R11, R158, R190 ;  /* 0x0000009e0bc47225 */ /* 0x000fc600078e00be */
[----:B------:R0:W-:Y:S01]  /*3fa0*/  @P3 STG.E desc[UR14][R188.64], R203 ;  /* 0x000000cbbc003986 */ /* 0x0001e2000c10190e */
[----:B------:R-:W-:Y:S01]  /*3fb0*/  ISETP.GT.AND P3, PT, R12, 0x39, P2 ;  /* 0x000000390c00780c */ /* 0x000fe20001764270 */
[----:B------:R-:W-:Y:S01]  /*3fc0*/  IMAD.IADD R115, R9, 0x1, R201 ;  /* 0x0000000109737824 */ /* 0x000fe200078e02c9 */
[----:B------:R-:W-:-:S04]  /*3fd0*/  IADD3 R198, P5, R160, R196, RZ ;  /* 0x000000c4a0c67210 */ /* 0x000fc80007fbe0ff */
[----:B------:R-:W-:-:S07]  /*3fe0*/  LEA.HI.X R115, R200, UR11, R115, 0x2, P6 ;  /* 0x0000000bc8737c11 */ /* 0x000fce000b0f1473 */
[----:B0-----:R-:W-:Y:S05]  /*3ff0*/  @!P3 BRA `(.L_x_80) ;  /* 0x000000000004b947 */ /* 0x001fea0003800000 */
[----:B------:R0:W5:Y:S02]  /*4000*/  LDG.E.LTC128B R202, desc[UR14][R112.64] ;  /* 0x0000000e70ca7981 */ /* 0x000164000c1e1920 */
.L_x_80:
[----:B------:R-:W-:Y:S05]  /*4010*/  BSYNC B1 ;  /* 0x0000000000017941 */ /* 0x000fea0003800000 */
.L_x_79:
[----:B0-----:R-:W-:Y:S01]  /*4020*/  IADD3 R112, P6, R17, R184, RZ ;  /* 0x000000b811707210 */ /* 0x001fe20007fde0ff */
        /* <DEDUP_REMOVED lines=10> */
.L_x_82:
[----:B------:R-:W-:Y:S05]  /*40d0*/  BSYNC B1 ;  /* 0x0000000000017941 */ /* 0x000fea0003800000 */
.L_x_81:
[----:B0----5:R-:W-:Y:S01]  /*40e0*/  FMUL R117, R202, R15 ;  /* 0x0000000fca757220 */ /* 0x021fe20000400000 */
[----:B------:R-:W-:Y:S01]  /*40f0*/  IMAD.IADD R197, R9, 0x1, R199 ;  /* 0x0000000109c57824 */ /* 0x000fe200078e02c7 */
[----:B------:R-:W-:Y:S01]  /*4100*/  ISETP.GT.AND P3, PT, R12, 0x39, P1 ;  /* 0x000000390c00780c */ /* 0x000fe20000f64270 */
[----:B------:R-:W-:Y:S01]  /*4110*/  BSSY B1, `(.L_x_83) ;  /* 0x0000008000017945 */ /* 0x000fe20003800000 */
[----:B------:R-:W-:Y:S01]  /*4120*/  FFMA R199, R118, R16, R117 ;  /* 0x0000001076c77223 */ /* 0x000fe20000000075 */
[----:B------:R-:W-:Y:S01]  /*4130*/  LEA R116, P6, R198, UR10, 0x2 ;  /* 0x0000000ac6747c11 */ /* 0x000fe2000f8c10ff */
[----:B------:R-:W-:-:S03]  /*4140*/  IMAD.WIDE.U32 R192, R158, 0x7, R192 ;  /* 0x000000079ec07825 */ /* 0x000fc600078e00c0 */
[----:B------:R0:W-:Y:S01]  /*4150*/  @P5 STG.E desc[UR14][R188.64+0x20], R199 ;  /* 0x000020c7bc005986 */ /* 0x0001e2000c10190e */
[----:B------:R-:W-:-:S05]  /*4160*/  LEA.HI.X R117, R198, UR11, R197, 0x2, P6 ;  /* 0x0000000bc6757c11 */ /* 0x000fca000b0f14c5 */
[----:B------:R-:W-:Y:S05]  /*4170*/  @!P3 BRA `(.L_x_84) ;  /* 0x000000000004b947 */ /* 0x000fea0003800000 */
[----:B------:R0:W5:Y:S02]  /*4180*/  LDG.E.LTC128B R202, desc[UR14][R116.64+0x20] ;  /* 0x0000200e74ca7981 */ /* 0x000164000c1e1920 */
.L_x_84:
[----:B------:R-:W-:Y:S05]  /*4190*/  BSYNC B1 ;  /* 0x0000000000017941 */ /* 0x000fea0003800000 */
.L_x_83:
[----:B------:R-:W-:Y:S01]  /*41a0*/  IADD3 R196, P5, R192, R158, RZ ;  /* 0x0000009ec0c47210 */ /* 0x000fe20007fbe0ff */
[----:B------:R-:W-:-:S04]  /*41b0*/  IMAD.WIDE.U32 R194, R158, 0x7, R194 ;  /* 0x000000079ec27825 */ /* 0x000fc800078e00c2 */
[----:B-----5:R-:W-:Y:S01]  /*41c0*/  FMUL R118, R202, R15 ;  /* 0x0000000fca767220 */ /* 0x020fe20000400000 */
[----:B------:R-:W-:Y:S01]  /*41d0*/  BSSY B1, `(.L_x_85) ;  /* 0x0000018000017945 */ /* 0x000fe20003800000 */
[----:B------:R-:W-:Y:S01]  /*41e0*/  IADD3.X R197, R159, R18, R193, P5, !PT ;  /* 0x000000129fc57210 */ /* 0x000fe20002ffe4c1 */
[----:B0-----:R-:W-:Y:S01]  /*41f0*/  IMAD.IADD R199, R18, 0x1, R195 ;  /* 0x0000000112c77824 */ /* 0x001fe200078e02c3 */
[----:B------:R-:W-:Y:S01]  /*4200*/  IADD3 R192, P5, R17, R188, RZ ;  /* 0x000000bc11c07210 */ /* 0x000fe20007fbe0ff */
[----:B------:R-:W-:Y:S01]  /*4210*/  FFMA R203, R119, R16, R118 ;  /* 0x0000001077cb7223 */ /* 0x000fe20000000076 */
[----:B------:R-:W-:Y:S01]  /*4220*/  IADD3 R195, P6, R156, R194, RZ ;  /* 0x000000c29cc37210 */ /* 0x000fe20007fde0ff */
[----:B------:R-:W-:-:S03]  /*4230*/  IMAD.WIDE.U32 R118, R11, R158, R196 ;  /* 0x0000009e0b767225 */ /* 0x000fc600078e00c4 */
[----:B------:R0:W-:Y:S01]  /*4240*/  @P3 STG.E desc[UR14][R112.64+0x20], R203 ;  /* 0x000020cb70003986 */ /* 0x0001e2000c10190e */
[----:B------:R-:W-:Y:S01]  /*4250*/  IMAD.X R193, R19, 0x1, R189, P5 ;  /* 0x0000000113c17824 */ /* 0x000fe200028e06bd */
[----:B------:R-:W-:Y:S01]  /*4260*/  ISETP.GT.AND P5, PT, R12, 0x40, P2 ;  /* 0x000000400c00780c */ /* 0x000fe200017a4270 */
[----:B------:R-:W-:Y:S01]  /*4270*/  IMAD.X R204, R199, 0x1, R155, P6 ;  /* 0x00000001c7cc7824 */ /* 0x000fe200030e069b */
[C---:B------:R-:W-:Y:S01]  /*4280*/  LEA R200, P6, R195.reuse, UR10, 0x2 ;  /* 0x0000000ac3c87c11 */ /* 0x040fe2000f8c10ff */
[----:B------:R-:W-:Y:S01]  /*4290*/  IMAD.WIDE.U32 R190, R158, 0x7, R190 ;  /* 0x000000079ebe7825 */ /* 0x000fe200078e00be */
[----:B------:R-:W-:Y:S02]  /*42a0*/  IADD3 R198, P3, R194, R158, RZ ;  /* 0x0000009ec2c67210 */ /* 0x000fe40007f7e0ff */
[----:B------:R-:W-:Y:S01]  /*42b0*/  LEA.HI.X R201, R195, UR11, R204, 0x2, P6 ;  /* 0x0000000bc3c97c11 */ /* 0x000fe2000b0f14cc */
[----:B------:R-:W-:Y:S01]  /*42c0*/  IMAD.MOV.U32 R206, RZ, RZ, R202 ;  /* 0x000000ffffce7224 */ /* 0x000fe200078e00ca */
[----:B------:R-:W-:Y:S01]  /*42d0*/  IADD3 R118, P6, R160, R118, RZ ;  /* 0x00000076a0767210 */ /* 0x000fe20007fde0ff */
[----:B------:R-:W-:Y:S01]  /*42e0*/  IMAD.X R199, R199, 0x1, R159, P3 ;  /* 0x00000001c7c77824 */ /* 0x000fe200018e069f */
[----:B0-----:R-:W-:-:S02]  /*42f0*/  IADD3 R203, P3, R198, R156, RZ ;  /* 0x0000009cc6cb7210 */ /* 0x001fc40007f7e0ff */
[----:B------:R-:W-:Y:S02]  /*4300*/  IADD3.X R119, R161, R8, R119, P6, !PT ;  /* 0x00000008a1777210 */ /* 0x000fe400037fe477 */
[----:B------:R-:W-:-:S04]  /*4310*/  IADD3 R194, P6, R190, R158, RZ ;  /* 0x0000009ebec27210 */ /* 0x000fc80007fde0ff */
[----:B------:R-:W-:Y:S01]  /*4320*/  IADD3.X R195, R159, R18, R191, P6, !PT ;  /* 0x000000129fc37210 */ /* 0x000fe200037fe4bf */
[----:B------:R-:W-:Y:S08]  /*4330*/  @!P5 BRA `(.L_x_86) ;  /* 0x000000000004d947 */ /* 0x000ff00003800000 */
[----:B------:R0:W5:Y:S02]  /*4340*/  LDG.E.LTC128B R206, desc[UR14][R200.64] ;  /* 0x0000000ec8ce7981 */ /* 0x000164000c1e1920 */
.L_x_86:
[----:B------:R-:W-:Y:S05]  /*4350*/  BSYNC B1 ;  /* 0x0000000000017941 */ /* 0x000fea0003800000 */
.L_x_85:
[----:B------:R-:W-:Y:S02]  /*4360*/  IMAD.X R190, R199, 0x1, R155, P3 ;  /* 0x00000001c7be7824 */ /* 0x000fe400018e069b */
[----:B-----5:R-:W-:Y:S01]  /*4370*/  FMUL R191, R206, R15 ;  /* 0x0000000fcebf7220 */ /* 0x020fe20000400000 */
[C---:B0-----:R-:W-:Y:S01]  /*4380*/  LEA R200, P3, R203.reuse, UR10, 0x2 ;  /* 0x0000000acbc87c11 */ /* 0x041fe2000f8610ff */
[----:B------:R-:W-:Y:S01]  /*4390*/  BSSY B1, `(.L_x_87) ;  /* 0x000000c000017945 */ /* 0x000fe20003800000 */
[----:B------:R-:W-:Y:S01]  /*43a0*/  ISETP.GT.AND P6, PT, R12, 0x41, P2 ;  /* 0x000000410c00780c */ /* 0x000fe200017c4270 */
[----:B------:R-:W-:Y:S01]  /*43b0*/  FFMA R207, R120, R16, R191 ;  /* 0x0000001078cf7223 */ /* 0x000fe200000000bf */
[----:B------:R-:W-:Y:S01]  /*43c0*/  LEA.HI.X R201, R203, UR11, R190, 0x2, P3 ;  /* 0x0000000bcbc97c11 */ /* 0x000fe200098f14be */
[----:B------:R-:W-:Y:S01]  /*43d0*/  IMAD.WIDE.U32 R202, R11, R158, R194 ;  /* 0x0000009e0bca7225 */ /* 0x000fe200078e00c2 */
[----:B------:R-:W-:Y:S02]  /*43e0*/  IADD3 R190, P3, R17, R112, RZ ;  /* 0x0000007011be7210 */ /* 0x000fe40007f7e0ff */
[----:B------:R0:W-:Y:S01]  /*43f0*/  @P5 STG.E desc[UR14][R192.64], R207 ;  /* 0x000000cfc0005986 */ /* 0x0001e2000c10190e */
[----:B------:R-:W-:-:S04]  /*4400*/  IADD3 R204, P5, R160, R202, RZ ;  /* 0x000000caa0cc7210 */ /* 0x000fc80007fbe0ff */
[----:B------:R-:W-:Y:S01]  /*4410*/  IADD3.X R205, R161, R8, R203, P5, !PT ;  /* 0x00000008a1cd7210 */ /* 0x000fe20002ffe4cb */
[----:B------:R-:W-:Y:S01]  /*4420*/  IMAD.WIDE.U32 R202, R5, UR8, R118 ;  /* 0x0000000805ca7c25 */ /* 0x000fe2000f8e0076 */
[----:B------:R-:W-:Y:S07]  /*4430*/  @!P6 BRA `(.L_x_88) ;  /* 0x000000000004e947 */ /* 0x000fee0003800000 */
[----:B------:R0:W5:Y:S02]  /*4440*/  LDG.E.LTC128B R206, desc[UR14][R200.64] ;  /* 0x0000000ec8ce7981 */ /* 0x000164000c1e1920 */
.L_x_88:
[----:B------:R-:W-:Y:S05]  /*4450*/  BSYNC B1 ;  /* 0x0000000000017941 */ /* 0x000fea0003800000 */
.L_x_87:
[----:B-----5:R-:W-:Y:S01]  /*4460*/  FMUL R120, R206, R15 ;  /* 0x0000000fce787220 */ /* 0x020fe20000400000 */
[----:B------:R-:W-:Y:S01]  /*4470*/  IMAD.X R191, R19, 0x1, R113, P3 ;  /* 0x0000000113bf7824 */ /* 0x000fe200018e0671 */
[C---:B------:R-:W-:Y:S01]  /*4480*/  LEA R118, P3, R202.reuse, UR10, 0x2 ;  /* 0x0000000aca767c11 */ /* 0x040fe2000f8610ff */
        /* <DEDUP_REMOVED lines=9> */
[----:B0-----:R-:W-:-:S04]  /*4520*/  IMAD.WIDE.U32 R200, R158, 0x7, R198 ;  /* 0x000000079ec87825 */ /* 0x001fc800078e00c6 */
[----:B------:R-:W-:-:S04]  /*4530*/  IMAD.IADD R203, R9, 0x1, R205 ;  /* 0x0000000109cb7824 */ /* 0x000fc800078e02cd */
[----:B-1----:R-:W-:Y:S05]  /*4540*/  @!P3 BRA `(.L_x_90) ;  /* 0x000000000004b947 */ /* 0x002fea0003800000 */
[----:B------:R0:W5:Y:S02]  /*4550*/  LDG.E.LTC128B R206, desc[UR14][R118.64+0x20] ;  /* 0x0000200e76ce7981 */ /* 0x000164000c1e1920 */
.L_x_90:
[----:B------:R-:W-:Y:S05]  /*4560*/  BSYNC B1 ;  /* 0x0000000000017941 */ /* 0x000fea0003800000 */
.L_x_89:
        /* <DEDUP_REMOVED lines=15> */
[----:B-1----:R-:W-:Y:S06]  /*4660*/  @!P3 BRA `(.L_x_92) ;  /* 0x000000000004b947 */ /* 0x002fec0003800000 */
[----:B------:R1:W5:Y:S02]  /*4670*/  LDG.E.LTC128B R206, desc[UR14][R120.64+0x20] ;  /* 0x0000200e78ce7981 */ /* 0x000364000c1e1920 */
.L_x_92:
[----:B------:R-:W-:Y:S05]  /*4680*/  BSYNC B1 ;  /* 0x0000000000017941 */ /* 0x000fea0003800000 */
.L_x_91:
        /* <DEDUP_REMOVED lines=18> */
.L_x_94:
[----:B------:R-:W-:Y:S05]  /*47b0*/  BSYNC B1 ;  /* 0x0000000000017941 */ /* 0x000fea0003800000 */
.L_x_93:
[----:B0----5:R-:W-:Y:S01]  /*47c0*/  FMUL R203, R208, R15 ;  /* 0x0000000fd0cb7220 */ /* 0x021fe20000400000 */
[----:B------:R-:W-:Y:S01]  /*47d0*/  IMAD.X R197, R19, 0x1, R193, P5 ;  /* 0x0000000113c57824 */ /* 0x000fe200028e06c1 */
[----:B------:R-:W-:Y:S01]  /*47e0*/  IADD3 R202, P6, R194, R158, RZ ;  /* 0x0000009ec2ca7210 */ /* 0x000fe20007fde0ff */
[----:B------:R-:W-:Y:S01]  /*47f0*/  IMAD.IADD R123, R9, 0x1, R123 ;  /* 0x00000001097b7824 */ /* 0x000fe200078e027b */
[----:B------:R-:W-:Y:S01]  /*4800*/  LEA R194, P5, R122, UR10, 0x2 ;  /* 0x0000000a7ac27c11 */ /* 0x000fe2000f8a10ff */
[----:B------:R-:W-:Y:S01]  /*4810*/  FFMA R209, R124, R16, R203 ;  /* 0x000000107cd17223 */ /* 0x000fe200000000cb */
[----:B------:R-:W-:Y:S01]  /*4820*/  IADD3.X R203, R159, R18, R195, P6, !PT ;  /* 0x000000129fcb7210 */ /* 0x000fe200037fe4c3 */
[----:B------:R-:W-:Y:S01]  /*4830*/  BSSY B1, `(.L_x_95) ;  /* 0x0000008000017945 */ /* 0x000fe20003800000 */
[----:B------:R-:W-:Y:S02]  /*4840*/  LEA.HI.X R195, R122, UR11, R123, 0x2, P5 ;  /* 0x0000000b7ac37c11 */ /* 0x000fe4000a8f147b */
[----:B------:R-:W-:Y:S01]  /*4850*/  ISETP.GT.AND P5, PT, R12, 0x49, P2 ;  /* 0x000000490c00780c */ /* 0x000fe200017a4270 */
[----:B------:R0:W-:Y:S01]  /*4860*/  @P3 STG.E desc[UR14][R196.64], R209 ;  /* 0x000000d1c4003986 */ /* 0x0001e2000c10190e */
[----:B------:R-:W-:Y:S01]  /*4870*/  IADD3 R122, P3, R17, R190, RZ ;  /* 0x000000be117a7210 */ /* 0x000fe20007f7e0ff */
[----:B------:R-:W-:-:S10]  /*4880*/  IMAD.WIDE.U32 R206, R11, R158, R202 ;  /* 0x0000009e0bce7225 */ /* 0x000fd400078e00ca */
[----:B0-----:R-:W-:Y:S05]  /*4890*/  @!P5 BRA `(.L_x_96) ;  /* 0x000000000004d947 */ /* 0x001fea0003800000 */
[----:B------:R0:W5:Y:S02]  /*48a0*/  LDG.E.LTC128B R208, desc[UR14][R204.64] ;  /* 0x0000000eccd07981 */ /* 0x000164000c1e1920 */
.L_x_96:
[----:B------:R-:W-:Y:S05]  /*48b0*/  BSYNC B1 ;  /* 0x0000000000017941 */ /* 0x000fea0003800000 */
.L_x_95:
[----:B0----5:R-:W-:Y:S01]  /*48c0*/  FMUL R204, R208, R15 ;  /* 0x0000000fd0cc7220 */ /* 0x021fe20000400000 */
[----:B------:R-:W-:Y:S01]  /*48d0*/  IMAD.X R123, R19, 0x1, R191, P3 ;  /* 0x00000001137b7824 */ /* 0x000fe200018e06bf */
[----:B------:R-:W-:Y:S01]  /*48e0*/  ISETP.GT.AND P3, PT, R12, 0x48, P1 ;  /* 0x000000480c00780c */ /* 0x000fe20000f64270 */
[----:B------:R-:W-:Y:S01]  /*48f0*/  BSSY B1, `(.L_x_97) ;  /* 0x0000007000017945 */ /* 0x000fe20003800000 */
[----:B------:R-:W-:Y:S01]  /*4900*/  FFMA R205, R125, R16, R204 ;  /* 0x000000107dcd7223 */ /* 0x000fe200000000cc */
[----:B------:R-:W-:-:S04]  /*4910*/  IADD3 R124, P6, R160, R206, RZ ;  /* 0x000000cea07c7210 */ /* 0x000fc80007fde0ff */
[----:B------:R0:W-:Y:S01]  /*4920*/  @P5 STG.E desc[UR14][R122.64], R205 ;  /* 0x000000cd7a005986 */ /* 0x0001e2000c10190e */
[----:B------:R-:W-:-:S05]  /*4930*/  IADD3.X R125, R161, R8, R207, P6, !PT ;  /* 0x00000008a17d7210 */ /* 0x000fca00037fe4cf */
[----:B------:R-:W-:Y:S05]  /*4940*/  @!P3 BRA `(.L_x_98) ;  /* 0x000000000004b947 */ /* 0x000fea0003800000 */
[----:B------:R0:W5:Y:S02]  /*4950*/  LDG.E.LTC128B R208, desc[UR14][R194.64+0x20] ;  /* 0x0000200ec2d07981 */ /* 0x000164000c1e1920 */
.L_x_98:
[----:B------:R-:W-:Y:S05]  /*4960*/  BSYNC B1 ;  /* 0x0000000000017941 */ /* 0x000fea0003800000 */
.L_x_97:
[----:B-----5:R-:W-:Y:S01]  /*4970*/  FMUL R207, R208, R15 ;  /* 0x0000000fd0cf7220 */ /* 0x020fe20000400000 */
[----:B0-----:R-:W-:Y:S01]  /*4980*/  IMAD.WIDE.U32 R204, R5, UR8, R124 ;  /* 0x0000000805cc7c25 */ /* 0x001fe2000f8e007c */
        /* <DEDUP_REMOVED lines=8> */
[----:B------:R-:W-:-:S03]  /*4a10*/  IMAD.IADD R211, R18, 0x1, R207 ;  /* 0x0000000112d37824 */ /* 0x000fc600078e02cf */
[----:B------:R-:W-:-:S07]  /*4a20*/  LEA.HI.X R125, R204, UR11, R125, 0x2, P5 ;  /* 0x0000000bcc7d7c11 */ /* 0x000fce000a8f147d */
[----:B0-----:R-:W-:Y:S05]  /*4a30*/  @!P3 BRA `(.L_x_100) ;  /* 0x000000000004b947 */ /* 0x001fea0003800000 */
[----:B------:R0:W5:Y:S02]  /*4a40*/  LDG.E.LTC128B R208, desc[UR14][R124.64+0x20] ;  /* 0x0000200e7cd07981 */ /* 0x000164000c1e1920 */
.L_x_100:
[----:B------:R-:W-:Y:S05]  /*4a50*/  BSYNC B1 ;  /* 0x0000000000017941 */ /* 0x000fea0003800000 */
.L_x_99:
[----:B-----5:R-:W-:Y:S01]  /*4a60*/  FMUL R200, R208, R15 ;  /* 0x0000000fd0c87220 */ /* 0x020fe20000400000 */
[----:B------:R-:W-:Y:S01]  /*4a70*/  IMAD.X R204, R211, 0x1, R155, P6 ;  /* 0x00000001d3cc7824 */ /* 0x000fe200030e069b */
[----:B------:R-:W-:Y:S01]  /*4a80*/  LEA R126, P6, R201, UR10, 0x2 ;  /* 0x0000000ac97e7c11 */ /* 0x000fe2000f8c10ff */
[----:B------:R-:W-:-:S04]  /*4a90*/  IMAD.WIDE.U32 R198, R158, 0x7, R198 ;  /* 0x000000079ec67825 */ /* 0x000fc800078e00c6 */
[----:B------:R-:W-:Y:S01]  /*4aa0*/  FFMA R209, R127, R16, R200 ;  /* 0x000000107fd17223 */ /* 0x000fe200000000c8 */
[----:B------:R-:W-:Y:S01]  /*4ab0*/  IADD3 R200, P5, R17, R196, RZ ;  /* 0x000000c411c87210 */ /* 0x000fe20007fbe0ff */
[----:B------:R-:W-:Y:S01]  /*4ac0*/  BSSY B1, `(.L_x_101) ;  /* 0x000000b000017945 */ /* 0x000fe20003800000 */
[----:B------:R-:W-:Y:S01]  /*4ad0*/  LEA.HI.X R127, R201, UR11, R204, 0x2, P6 ;  /* 0x0000000bc97f7c11 */ /* 0x000fe2000b0f14cc */
[----:B------:R-:W-:Y:S01]  /*4ae0*/  IMAD.MOV.U32 R210, RZ, RZ, R208 ;  /* 0x000000ffffd27224 */ /* 0x000fe200078e00d0 */
[----:B------:R0:W-:Y:S01]  /*4af0*/  @P3 STG.E desc[UR14][R122.64+0x20], R209 ;  /* 0x000020d17a003986 */ /* 0x0001e2000c10190e */
[----:B------:R-:W-:Y:S01]  /*4b00*/  ISETP.GT.AND P3, PT, R12, 0x50, P2 ;  /* 0x000000500c00780c */ /* 0x000fe20001764270 */
[----:B------:R-:W-:Y:S01]  /*4b10*/  IMAD.X R201, R19, 0x1, R197, P5 ;  /* 0x0000000113c97824 */ /* 0x000fe200028e06c5 */
[-C--:B------:R-:W-:Y:S02]  /*4b20*/  IADD3 R204, P5, R198, R158.reuse, RZ ;  /* 0x0000009ec6cc7210 */ /* 0x080fe40007fbe0ff */
[----:B------:R-:W-:-:S02]  /*4b30*/  IADD3 R206, P6, R206, R158, RZ ;  /* 0x0000009ecece7210 */ /* 0x000fc40007fde0ff */
[----:B------:R-:W-:-:S07]  /*4b40*/  IADD3.X R205, R159, R18, R199, P5, !PT ;  /* 0x000000129fcd7210 */ /* 0x000fce0002ffe4c7 */
[----:B0-----:R-:W-:Y:S05]  /*4b50*/  @!P3 BRA `(.L_x_102) ;  /* 0x000000000004b947 */ /* 0x001fea0003800000 */
[----:B------:R0:W5:Y:S02]  /*4b60*/  LDG.E.LTC128B R210, desc[UR14][R126.64] ;  /* 0x0000000e7ed27981 */ /* 0x000164000c1e1920 */
.L_x_102:
[----:B------:R-:W-:Y:S05]  /*4b70*/  BSYNC B1 ;  /* 0x0000000000017941 */ /* 0x000fea0003800000 */
.L_x_101:
[----:B-----5:R-:W-:Y:S01]  /*4b80*/  FMUL R199, R210, R15 ;  /* 0x0000000fd2c77220 */ /* 0x020fe20000400000 */
[----:B------:R-:W-:Y:S01]  /*4b90*/  IMAD.X R207, R211, 0x1, R159, P6 ;  /* 0x00000001d3cf7824 */ /* 0x000fe200030e069f */
[----:B------:R-:W-:Y:S01]  /*4ba0*/  IADD3 R198, P5, R206, R156, RZ ;  /* 0x0000009ccec67210 */ /* 0x000fe20007fbe0ff */
[----:B0-----:R-:W-:-:S04]  /*4bb0*/  IMAD.WIDE.U32 R126, R11, R158, R204 ;  /* 0x0000009e0b7e7225 */ /* 0x001fc800078e00cc */
[----:B------:R-:W-:Y:S01]  /*4bc0*/  FFMA R211, R128, R16, R199 ;  /* 0x0000001080d37223 */ /* 0x000fe200000000c7 */
[----:B------:R-:W-:Y:S01]  /*4bd0*/  BSSY B1, `(.L_x_103) ;  /* 0x000000e000017945 */ /* 0x000fe20003800000 */
[----:B------:R-:W-:Y:S01]  /*4be0*/  IMAD.X R209, R207, 0x1, R155, P5 ;  /* 0x00000001cfd17824 */ /* 0x000fe200028e069b */
[----:B------:R-:W-:Y:S02]  /*4bf0*/  IADD3 R126, P6, R160, R126, RZ ;  /* 0x0000007ea07e7210 */ /* 0x000fe40007fde0ff */
[----:B------:R0:W-:Y:S01]  /*4c00*/  @P3 STG.E desc[UR14][R200.64], R211 ;  /* 0x000000d3c8003986 */ /* 0x0001e2000c10190e */
[----:B------:R-:W-:Y:S01]  /*4c10*/  IMAD.WIDE.U32 R202, R158, 0x7, R202 ;  /* 0x000000079eca7825 */ /* 0x000fe200078e00ca */
[----:B------:R-:W-:Y:S02]  /*4c20*/  LEA R208, P5, R198, UR10, 0x2 ;  /* 0x0000000ac6d07c11 */ /* 0x000fe4000f8a10ff */
[----:B------:R-:W-:Y:S02]  /*4c30*/  IADD3.X R127, R161, R8, R127, P6, !PT ;  /* 0x00000008a17f7210 */ /* 0x000fe400037fe47f */
[----:B------:R-:W-:-:S02]  /*4c40*/  ISETP.GT.AND P6, PT, R12, 0x51, P2 ;  /* 0x000000510c00780c */ /* 0x000fc400017c4270 */
[----:B------:R-:W-:Y:S02]  /*4c50*/  LEA.HI.X R209, R198, UR11, R209, 0x2, P5 ;  /* 0x0000000bc6d17c11 */ /* 0x000fe4000a8f14d1 */
[----:B------:R-:W-:-:S04]  /*4c60*/  IADD3 R202, P5, R202, R158, RZ ;  /* 0x0000009ecaca7210 */ /* 0x000fc80007fbe0ff */
[----:B------:R-:W-:-:S03]  /*4c70*/  IADD3.X R203, R159, R18, R203, P5, !PT ;  /* 0x000000129fcb7210 */ /* 0x000fc60002ffe4cb */
[----:B------:R-:W-:Y:S02]  /*4c80*/  IMAD.WIDE.U32 R198, R11, R158, R202 ;  /* 0x0000009e0bc67225 */ /* 0x000fe400078e00ca */
[----:B0-----:R-:W-:Y:S05]  /*4c90*/  @!P6 BRA `(.L_x_104) ;  /* 0x000000000004e947 */ /* 0x001fea0003800000 */
[----:B------:R0:W5:Y:S02]  /*4ca0*/  LDG.E.LTC128B R210, desc[UR14][R208.64] ;  /* 0x0000000ed0d27981 */ /* 0x000164000c1e1920 */
.L_x_104:
[----:B------:R-:W-:Y:S05]  /*4cb0*/  BSYNC B1 ;  /* 0x0000000000017941 */ /* 0x000fea0003800000 */
.L_x_103:
[----:B0-----:R-:W-:Y:S01]  /*4cc0*/  IADD3 R208, P3, R160, R198, RZ ;  /* 0x000000c6a0d07210 */ /* 0x001fe20007f7e0ff */
[----:B------:R-:W-:-:S04]  /*4cd0*/  IMAD.WIDE.U32 R126, R5, UR8, R126 ;  /* 0x00000008057e7c25 */ /* 0x000fc8000f8e007e */
[----:B-----5:R-:W-:Y:S01]  /*4ce0*/  FMUL R128, R210, R15 ;  /* 0x0000000fd2807220 */ /* 0x020fe20000400000 */
[----:B------:R-:W-:Y:S01]  /*4cf0*/  BSSY B1, `(.L_x_105) ;  /* 0x0000010000017945 */ /* 0x000fe20003800000 */
[----:B------:R-:W-:Y:S01]  /*4d00*/  IADD3.X R209, R161, R8, R199, P3, !PT ;  /* 0x00000008a1d17210 */ /* 0x000fe20001ffe4c7 */
[----:B------:R-:W-:Y:S01]  /*4d10*/  IMAD.IADD R127, R9, 0x1, R127 ;  /* 0x00000001097f7824 */ /* 0x000fe200078e027f */
[C---:B------:R-:W-:Y:S01]  /*4d20*/  LEA R198, P3, R126.reuse, UR10, 0x2 ;  /* 0x0000000a7ec67c11 */ /* 0x040fe2000f8610ff */
[----:B------:R-:W-:Y:S01]  /*4d30*/  FFMA R211, R129, R16, R128 ;  /* 0x0000001081d37223 */ /* 0x000fe20000000080 */
[----:B------:R-:W-:Y:S02]  /*4d40*/  IMAD.WIDE.U32 R208, R5, UR8, R208 ;  /* 0x0000000805d07c25 */ /* 0x000fe4000f8e00d0 */
[----:B------:R-:W-:Y:S02]  /*4d50*/  LEA.HI.X R199, R126, UR11, R127, 0x2, P3 ;  /* 0x0000000b7ec77c11 */ /* 0x000fe400098f147f */
[----:B------:R-:W-:Y:S01]  /*4d60*/  IADD3 R126, P3, R17, R122, RZ ;  /* 0x0000007a117e7210 */ /* 0x000fe20007f7e0ff */
[----:B------:R-:W-:Y:S01]  /*4d70*/  IMAD.IADD R129, R9, 0x1, R209 ;  /* 0x0000000109817824 */ /* 0x000fe200078e02d1 */
[----:B------:R-:W-:-:S03]  /*4d80*/  LEA R128, P5, R208, UR10, 0x2 ;  /* 0x0000000ad0807c11 */ /* 0x000fc6000f8a10ff */
[----:B------:R-:W-:Y:S01]  /*4d90*/  IMAD.X R127, R19, 0x1, R123, P3 ;  /* 0x00000001137f7824 */ /* 0x000fe200018e067b */
[----:B------:R-:W-:Y:S02]  /*4da0*/  ISETP.GT.AND P3, PT, R12, 0x50, P1 ;  /* 0x000000500c00780c */ /* 0x000fe40000f64270 */
[----:B------:R-:W-:Y:S02]  /*4db0*/  LEA.HI.X R129, R208, UR11, R129, 0x2, P5 ;  /* 0x0000000bd0817c11 */ /* 0x000fe4000a8f1481 */
[----:B------:R0:W-:Y:S09]  /*4dc0*/  @P6 STG.E desc[UR14][R126.64], R211 ;  /* 0x000000d37e006986 */ /* 0x0001f2000c10190e */
[----:B------:R-:W-:Y:S05]  /*4dd0*/  @!P3 BRA `(.L_x_106) ;  /* 0x000000000004b947 */ /* 0x000fea0003800000 */
[----:B------:R0:W5:Y:S02]  /*4de0*/  LDG.E.LTC128B R210, desc[UR14][R198.64+0x20] ;  /* 0x0000200ec6d27981 */ /* 0x000164000c1e1920 */
.L_x_106:
[----:B------:R-:W-:Y:S05]  /*4df0*/  BSYNC B1 ;  /* 0x0000000000017941 */ /* 0x000fea0003800000 */
.L_x_105:
[----:B-----5:R-:W-:Y:S01]  /*4e00*/  FMUL R209, R210, R15 ;  /* 0x0000000fd2d17220 */ /* 0x020fe20000400000 */
[----:B------:R-:W-:Y:S01]  /*4e10*/  ISETP.GT.AND P5, PT, R12, 0x51, P1 ;  /* 0x000000510c00780c */ /* 0x000fe20000fa4270 */
[----:B------:R-:W-:Y:S02]  /*4e20*/  BSSY B1, `(.L_x_107) ;  /* 0x0000005000017945 */ /* 0x000fe40003800000 */
[----:B------:R-:W-:-:S05]  /*4e30*/  FFMA R209, R130, R16, R209 ;  /* 0x0000001082d17223 */ /* 0x000fca00000000d1 */
[----:B------:R0:W-:Y:S05]  /*4e40*/  @P3 STG.E desc[UR14][R200.64+0x20], R209 ;  /* 0x000020d1c8003986 */ /* 0x0001ea000c10190e */
[----:B------:R-:W-:Y:S05]  /*4e50*/  @!P5 BRA `(.L_x_108) ;  /* 0x000000000004d947 */ /* 0x000fea0003800000 */
[----:B------:R0:W5:Y:S02]  /*4e60*/  LDG.E.LTC128B R210, desc[UR14][R128.64+0x20] ;  /* 0x0000200e80d27981 */ /* 0x000164000c1e1920 */
.L_x_108:
[----:B------:R-:W-:Y:S05]  /*4e70*/  BSYNC B1 ;  /* 0x0000000000017941 */ /* 0x000fea0003800000 */
.L_x_107:
[----:B-----5:R-:W-:Y:S01]  /*4e80*/  FMUL R130, R210, R15 ;  /* 0x0000000fd2827220 */ /* 0x020fe20000400000 */
[----:B------:R-:W-:Y:S01]  /*4e90*/  IMAD.WIDE.U32 R206, R158, 0x7, R206 ;  /* 0x000000079ece7825 */ /* 0x000fe200078e00ce */
[----:B------:R-:W-:Y:S03]  /*4ea0*/  BSSY B1, `(.L_x_109) ;  /* 0x0000010000017945 */ /* 0x000fe60003800000 */
[----:B0-----:R-:W-:Y:S01]  /*4eb0*/  FFMA R209, R131, R16, R130 ;  /* 0x0000001083d17223 */ /* 0x001fe20000000082 */
[----:B------:R-:W-:Y:S01]  /*4ec0*/  IMAD.IADD R207, R18, 0x1, R207 ;  /* 0x0000000112cf7824 */ /* 0x000fe200078e02cf */
[----:B------:R-:W-:Y:S01]  /*4ed0*/  IADD3 R131, P6, R156, R206, RZ ;  /* 0x000000ce9c837210 */ /* 0x000fe20007fde0ff */
[----:B------:R-:W-:Y:S01]  /*4ee0*/  IMAD.WIDE.U32 R204, R158, 0x7, R204 ;  /* 0x000000079ecc7825 */ /* 0x000fe200078e00cc */
[-C--:B------:R-:W-:Y:S01]  /*4ef0*/  IADD3 R208, P3, R206, R158.reuse, RZ ;  /* 0x0000009eced07210 */ /* 0x080fe20007f7e0ff */
[----:B------:R0:W-:Y:S01]  /*4f00*/  @P5 STG.E desc[UR14][R126.64+0x20], R209 ;  /* 0x000020d17e005986 */ /* 0x0001e2000c10190e */
[----:B------:R-:W-:Y:S01]  /*4f10*/  LEA R130, P5, R131, UR10, 0x2 ;  /* 0x0000000a83827c11 */ /* 0x000fe2000f8a10ff */
[----:B------:R-:W-:Y:S01]  /*4f20*/  IMAD.X R206, R207, 0x1, R155, P6 ;  /* 0x00000001cfce7824 */ /* 0x000fe200030e069b */
[----:B------:R-:W-:Y:S01]  /*4f30*/  IADD3 R212, P6, R204, R158, RZ ;  /* 0x0000009eccd47210 */ /* 0x000fe20007fde0ff */
[----:B------:R-:W-:-:S03]  /*4f40*/  IMAD.MOV.U32 R214, RZ, RZ, R210 ;  /* 0x000000ffffd67224 */ /* 0x000fc600078e00d2 */
[----:B------:R-:W-:Y:S02]  /*4f50*/  LEA.HI.X R131, R131, UR11, R206, 0x2, P5 ;  /* 0x0000000b83837c11 */ /* 0x000fe4000a8f14ce */
[----:B------:R-:W-:Y:S02]  /*4f60*/  ISETP.GT.AND P5, PT, R12, 0x58, P2 ;  /* 0x000000580c00780c */ /* 0x000fe400017a4270 */
[----:B------:R-:W-:-:S11]  /*4f70*/  IADD3.X R213, R159, R18, R205, P6, !PT ;  /* 0x000000129fd57210 */ /* 0x000fd600037fe4cd */
[----:B0-----:R-:W-:Y:S05]  /*4f80*/  @!P5 BRA `(.L_x_110) ;  /* 0x000000000004d947 */ /* 0x001fea0003800000 */
[----:B------:R0:W5:Y:S02]  /*4f90*/  LDG.E.LTC128B R214, desc[UR14][R130.64] ;  /* 0x0000000e82d67981 */ /* 0x000164000c1e1920 */
.L_x_110:
[----:B------:R-:W-:Y:S05]  /*4fa0*/  BSYNC B1 ;  /* 0x0000000000017941 */ /* 0x000fea0003800000 */
.L_x_109:
[----:B------:R-:W-:Y:S01]  /*4fb0*/  IMAD.X R209, R207, 0x1, R159, P3 ;  /* 0x00000001cfd17824 */ /* 0x000fe200018e069f */
[----:B------:R-:W-:Y:S01]  /*4fc0*/  IADD3 R204, P3, R208, R156, RZ ;  /* 0x0000009cd0cc7210 */ /* 0x000fe20007f7e0ff */
[----:B0-----:R-:W-:Y:S01]  /*4fd0*/  IMAD.WIDE.U32 R130, R11, R158, R212 ;  /* 0x0000009e0b827225 */ /* 0x001fe200078e00d4 */
[----:B------:R-:W-:Y:S03]  /*4fe0*/  BSSY B1, `(.L_x_111) ;  /* 0x0000011000017945 */ /* 0x000fe60003800000 */
[----:B------:R-:W-:Y:S01]  /*4ff0*/  IMAD.X R205, R209, 0x1, R155, P3 ;  /* 0x00000001d1cd7824 */ /* 0x000fe200018e069b */
[----:B------:R-:W-:Y:S01]  /*5000*/  LEA R210, P3, R204, UR10, 0x2 ;  /* 0x0000000accd27c11 */ /* 0x000fe2000f8610ff */
[----:B------:R-:W-:Y:S01]  /*5010*/  IMAD.WIDE.U32 R202, R158, 0x7, R202 ;  /* 0x000000079eca7825 */ /* 0x000fe200078e00ca */
[----:B------:R-:W-:Y:S02]  /*5020*/  IADD3 R130, P6, R160, R130, RZ ;  /* 0x00000082a0827210 */ /* 0x000fe40007fde0ff */
[----:B------:R-:W-:Y:S01]  /*5030*/  LEA.HI.X R211, R204, UR11, R205, 0x2, P3 ;  /* 0x0000000bccd37c11 */ /* 0x000fe200098f14cd */
[----:B-----5:R-:W-:Y:S01]  /*5040*/  FMUL R205, R214, R15 ;  /* 0x0000000fd6cd7220 */ /* 0x020fe20000400000 */
[----:B------:R-:W-:-:S02]  /*5050*/  IADD3 R204, P3, R17, R200, RZ ;  /* 0x000000c811cc7210 */ /* 0x000fc40007f7e0ff */
[----:B------:R-:W-:Y:S01]  /*5060*/  IADD3.X R131, R161, R8, R131, P6, !PT ;  /* 0x00000008a1837210 */ /* 0x000fe200037fe483 */
[----:B------:R-:W-:Y:S01]  /*5070*/  FFMA R215, R132, R16, R205 ;  /* 0x0000001084d77223 */ /* 0x000fe200000000cd */
[----:B------:R-:W-:Y:S01]  /*5080*/  IADD3 R206, P6, R202, R158, RZ ;  /* 0x0000009ecace7210 */ /* 0x000fe20007fde0ff */
[----:B------:R-:W-:Y:S01]  /*5090*/  IMAD.X R205, R19, 0x1, R201, P3 ;  /* 0x0000000113cd7824 */ /* 0x000fe200018e06c9 */
[----:B------:R-:W-:Y:S02]  /*50a0*/  ISETP.GT.AND P3, PT, R12, 0x59, P2 ;  /* 0x000000590c00780c */ /* 0x000fe40001764270 */
[----:B------:R-:W-:Y:S02]  /*50b0*/  IADD3.X R207, R159, R18, R203, P6, !PT ;  /* 0x000000129fcf7210 */ /* 0x000fe400037fe4cb */
[----:B------:R0:W-:Y:S09]  /*50c0*/  @P5 STG.E desc[UR14][R204.64], R215 ;  /* 0x000000d7cc005986 */ /* 0x0001f2000c10190e */
[----:B------:R-:W-:Y:S05]  /*50d0*/  @!P3 BRA `(.L_x_112) ;  /* 0x000000000004b947 */ /* 0x000fea0003800000 */
[----:B------:R0:W5:Y:S02]  /*50e0*/  LDG.E.LTC128B R214, desc[UR14][R210.64] ;  /* 0x0000000ed2d67981 */ /* 0x000164000c1e1920 */
.L_x_112:
[----:B------:R-:W-:Y:S05]  /*50f0*/  BSYNC B1 ;  /* 0x0000000000017941 */ /* 0x000fea0003800000 */
.L_x_111:
[----:B------:R-:W-:-:S04]  /*5100*/  IMAD.WIDE.U32 R202, R11, R158, R206 ;  /* 0x0000009e0bca7225 */ /* 0x000fc800078e00ce */
[----:B-----5:R-:W-:Y:S01]  /*5110*/  FMUL R132, R214, R15 ;  /* 0x0000000fd6847220 */ /* 0x020fe20000400000 */
[----:B------:R-:W-:Y:S01]  /*5120*/  BSSY B1, `(.L_x_113) ;  /* 0x0000012000017945 */ /* 0x000fe20003800000 */
[----:B------:R-:W-:Y:S01]  /*5130*/  IMAD.WIDE.U32 R130, R5, UR8, R130 ;  /* 0x0000000805827c25 */ /* 0x000fe2000f8e0082 */
[----:B0-----:R-:W-:-:S03]  /*5140*/  IADD3 R210, P5, R160, R202, RZ ;  /* 0x000000caa0d27210 */ /* 0x001fc60007fbe0ff */
[----:B------:R-:W-:Y:S01]  /*5150*/  FFMA R215, R133, R16, R132 ;  /* 0x0000001085d77223 */ /* 0x000fe20000000084 */
[----:B------:R-:W-:Y:S01]  /*5160*/  IMAD.IADD R131, R9, 0x1, R131 ;  /* 0x0000000109837824 */ /* 0x000fe200078e0283 */
[----:B------:R-:W-:Y:S02]  /*5170*/  IADD3.X R211, R161, R8, R203, P5, !PT ;  /* 0x00000008a1d37210 */ /* 0x000fe40002ffe4cb */
[----:B------:R-:W-:Y:S01]  /*5180*/  LEA R202, P5, R130, UR10, 0x2 ;  /* 0x0000000a82ca7c11 */ /* 0x000fe2000f8a10ff */
[----:B------:R-:W-:-:S03]  /*5190*/  IMAD.WIDE.U32 R210, R5, UR8, R210 ;  /* 0x0000000805d27c25 */ /* 0x000fc6000f8e00d2 */
        /* <DEDUP_REMOVED lines=10> */
.L_x_114:
[----:B------:R-:W-:Y:S05]  /*5240*/  BSYNC B1 ;  /* 0x0000000000017941 */ /* 0x000fea0003800000 */
.L_x_113:
[----:B-----5:R-:W-:Y:S01]  /*5250*/  FMUL R211, R214, R15 ;  /* 0x0000000fd6d37220 */ /* 0x020fe20000400000 */
[----:B------:R-:W-:Y:S01]  /*5260*/  ISETP.GT.AND P3, PT, R12, 0x59, P1 ;  /* 0x000000590c00780c */ /* 0x000fe20000f64270 */
[----:B------:R-:W-:Y:S02]  /*5270*/  BSSY B1, `(.L_x_115) ;  /* 0x0000005000017945 */ /* 0x000fe40003800000 */
[----:B------:R-:W-:-:S05]  /*5280*/  FFMA R211, R134, R16, R211 ;  /* 0x0000001086d37223 */ /* 0x000fca00000000d3 */
[----:B------:R0:W-:Y:S05]  /*5290*/  @P5 STG.E desc[UR14][R204.64+0x20], R211 ;  /* 0x000020d3cc005986 */ /* 0x0001ea000c10190e */
[----:B------:R-:W-:Y:S05]  /*52a0*/  @!P3 BRA `(.L_x_116) ;  /* 0x000000000004b947 */ /* 0x000fea0003800000 */
[----:B------:R0:W5:Y:S02]  /*52b0*/  LDG.E.LTC128B R214, desc[UR14][R132.64+0x20] ;  /* 0x0000200e84d67981 */ /* 0x000164000c1e1920 */
.L_x_116:
[----:B------:R-:W-:Y:S05]  /*52c0*/  BSYNC B1 ;  /* 0x0000000000017941 */ /* 0x000fea0003800000 */
.L_x_115:
[----:B-----5:R-:W-:Y:S01]  /*52d0*/  FMUL R134, R214, R15 ;  /* 0x0000000fd6867220 */ /* 0x020fe20000400000 */
[C---:B------:R-:W-:Y:S01]  /*52e0*/  IMAD.WIDE.U32 R212, R158.reuse, 0x7, R212 ;  /* 0x000000079ed47825 */ /* 0x040fe200078e00d4 */
[----:B------:R-:W-:Y:S03]  /*52f0*/  BSSY B1, `(.L_x_117) ;  /* 0x000000f000017945 */ /* 0x000fe60003800000 */
[----:B0-----:R-:W-:Y:S01]  /*5300*/  FFMA R211, R135, R16, R134 ;  /* 0x0000001087d37223 */ /* 0x001fe20000000086 */
[----:B------:R-:W-:-:S04]  /*5310*/  IMAD.WIDE.U32 R208, R158, 0x7, R208 ;  /* 0x000000079ed07825 */ /* 0x000fc800078e00d0 */
[----:B------:R0:W-:Y:S01]  /*5320*/  @P3 STG.E desc[UR14][R130.64+0x20], R211 ;  /* 0x000020d382003986 */ /* 0x0001e2000c10190e */
[----:B------:R-:W-:Y:S01]  /*5330*/  IADD3 R216, P3, R212, R158, RZ ;  /* 0x0000009ed4d87210 */ /* 0x000fe20007f7e0ff */
[----:B------:R-:W-:Y:S01]  /*5340*/  IMAD.IADD R212, R18, 0x1, R209 ;  /* 0x0000000112d47824 */ /* 0x000fe200078e02d1 */
[----:B------:R-:W-:Y:S01]  /*5350*/  IADD3 R135, P5, R156, R208, RZ ;  /* 0x000000d09c877210 */ /* 0x000fe20007fbe0ff */
[----:B------:R-:W-:Y:S01]  /*5360*/  IMAD.MOV.U32 R218, RZ, RZ, R214 ;  /* 0x000000ffffda7224 */ /* 0x000fe200078e00d6 */
[----:B------:R-:W-:Y:S02]  /*5370*/  IADD3.X R217, R159, R18, R213, P3, !PT ;  /* 0x000000129fd97210 */ /* 0x000fe40001ffe4d5 */
[----:B------:R-:W-:Y:S01]  /*5380*/  ISETP.GT.AND P3, PT, R12, 0x60, P2 ;  /* 0x000000600c00780c */ /* 0x000fe20001764270 */
[----:B------:R-:W-:Y:S01]  /*5390*/  IMAD.X R210, R212, 0x1, R155, P5 ;  /* 0x00000001d4d27824 */ /* 0x000fe200028e069b */
[----:B------:R-:W-:-:S04]  /*53a0*/  LEA R134, P5, R135, UR10, 0x2 ;  /* 0x0000000a87867c11 */ /* 0x000fc8000f8a10ff */
[----:B------:R-:W-:-:S07]  /*53b0*/  LEA.HI.X R135, R135, UR11, R210, 0x2, P5 ;  /* 0x0000000b87877c11 */ /* 0x000fce000a8f14d2 */
[----:B0-----:R-:W-:Y:S05]  /*53c0*/  @!P3 BRA `(.L_x_118) ;  /* 0x000000000004b947 */ /* 0x001fea0003800000 */
[----:B------:R0:W5:Y:S02]  /*53d0*/  LDG.E.LTC128B R218, desc[UR14][R134.64] ;  /* 0x0000000e86da7981 */ /* 0x000164000c1e1920 */
.L_x_118:
[----:B------:R-:W-:Y:S05]  /*53e0*/  BSYNC B1 ;  /* 0x0000000000017941 */ /* 0x000fea0003800000 */
.L_x_117:
[-C--:B------:R-:W-:Y:S01]  /*53f0*/  IADD3 R210, P5, R208, R158.reuse, RZ ;  /* 0x0000009ed0d27210 */ /* 0x080fe20007fbe0ff */
[----:B0-----:R-:W-:Y:S01]  /*5400*/  IMAD.WIDE.U32 R134, R11, R158, R216 ;  /* 0x0000009e0b867225 */ /* 0x001fe200078e00d8 */
[----:B------:R-:W-:Y:S03]  /*5410*/  BSSY B1, `(.L_x_119) ;  /* 0x0000013000017945 */ /* 0x000fe60003800000 */
[----:B------:R-:W-:Y:S01]  /*5420*/  IMAD.X R211, R212, 0x1, R159, P5 ;  /* 0x00000001d4d37824 */ /* 0x000fe200028e069f */
[----:B------:R-:W-:Y:S01]  /*5430*/  IADD3 R208, P5, R210, R156, RZ ;  /* 0x0000009cd2d07210 */ /* 0x000fe20007fbe0ff */
[----:B------:R-:W-:Y:S01]  /*5440*/  IMAD.WIDE.U32 R206, R158, 0x7, R206 ;  /* 0x000000079ece7825 */ /* 0x000fe200078e00ce */
[----:B------:R-:W-:-:S03]  /*5450*/  IADD3 R134, P6, R160, R134, RZ ;  /* 0x00000086a0867210 */ /* 0x000fc60007fde0ff */
[----:B------:R-:W-:Y:S01]  /*5460*/  IMAD.X R209, R211, 0x1, R155, P5 ;  /* 0x00000001d3d17824 */ /* 0x000fe200028e069b */
[C---:B------:R-:W-:Y:S02]  /*5470*/  LEA R214, P5, R208.reuse, UR10, 0x2 ;  /* 0x0000000ad0d67c11 */ /* 0x040fe4000f8a10ff */
[----:B------:R-:W-:Y:S02]  /*5480*/  IADD3.X R135, R161, R8, R135, P6, !PT ;  /* 0x00000008a1877210 */ /* 0x000fe400037fe487 */
[----:B------:R-:W-:Y:S01]  /*5490*/  LEA.HI.X R215, R208, UR11, R209, 0x2, P5 ;  /* 0x0000000bd0d77c11 */ /* 0x000fe2000a8f14d1 */
[----:B-----5:R-:W-:Y:S01]  /*54a0*/  FMUL R209, R218, R15 ;  /* 0x0000000fdad17220 */ /* 0x020fe20000400000 */
[----:B------:R-:W-:Y:S02]  /*54b0*/  IADD3 R208, P5, R17, R204, RZ ;  /* 0x000000cc11d07210 */ /* 0x000fe40007fbe0ff */
[----:B------:R-:W-:Y:S01]  /*54c0*/  IADD3 R212, P6, R206, R158, RZ ;  /* 0x0000009eced47210 */ /* 0x000fe20007fde0ff */
[----:B------:R-:W-:-:S02]  /*54d0*/  FFMA R219, R136, R16, R209 ;  /* 0x0000001088db7223 */ /* 0x000fc400000000d1 */
[----:B------:R-:W-:Y:S01]  /*54e0*/  IMAD.X R209, R19, 0x1, R205, P5 ;  /* 0x0000000113d17824 */ /* 0x000fe200028e06cd */
[----:B------:R-:W-:Y:S02]  /*54f0*/  ISETP.GT.AND P5, PT, R12, 0x61, P2 ;  /* 0x000000610c00780c */ /* 0x000fe400017a4270 */
[----:B------:R-:W-:Y:S02]  /*5500*/  IADD3.X R213, R159, R18, R207, P6, !PT ;  /* 0x000000129fd57210 */ /* 0x000fe400037fe4cf */
[----:B------:R0:W-:Y:S09]  /*5510*/  @P3 STG.E desc[UR14][R208.64], R219 ;  /* 0x000000dbd0003986 */ /* 0x0001f2000c10190e */
[----:B------:R-:W-:Y:S05]  /*5520*/  @!P5 BRA `(.L_x_120) ;  /* 0x000000000004d947 */ /* 0x000fea0003800000 */
[----:B------:R0:W5:Y:S02]  /*5530*/  LDG.E.LTC128B R218, desc[UR14][R214.64] ;  /* 0x0000000ed6da7981 */ /* 0x000164000c1e1920 */
.L_x_120:
[----:B------:R-:W-:Y:S05]  /*5540*/  BSYNC B1 ;  /* 0x0000000000017941 */ /* 0x000fea0003800000 */
.L_x_119:
        /* <DEDUP_REMOVED lines=20> */
.L_x_122:
[----:B------:R-:W-:Y:S05]  /*5690*/  BSYNC B1 ;  /* 0x0000000000017941 */ /* 0x000fea0003800000 */
.L_x_121:
[----:B-----5:R-:W-:Y:S01]  /*56a0*/  FMUL R215, R218, R15 ;  /* 0x0000000fdad77220 */ /* 0x020fe20000400000 */
[----:B------:R-:W-:Y:S01]  /*56b0*/  ISETP.GT.AND P5, PT, R12, 0x61, P1 ;  /* 0x000000610c00780c */ /* 0x000fe20000fa4270 */
[----:B------:R-:W-:Y:S02]  /*56c0*/  BSSY B1, `(.L_x_123) ;  /* 0x0000005000017945 */ /* 0x000fe40003800000 */
[----:B------:R-:W-:-:S05]  /*56d0*/  FFMA R215, R138, R16, R215 ;  /* 0x000000108ad77223 */ /* 0x000fca00000000d7 */
[----:B------:R0:W-:Y:S05]  /*56e0*/  @P3 STG.E desc[UR14][R208.64+0x20], R215 ;  /* 0x000020d7d0003986 */ /* 0x0001ea000c10190e */
[----:B------:R-:W-:Y:S05]  /*56f0*/  @!P5 BRA `(.L_x_124) ;  /* 0x000000000004d947 */ /* 0x000fea0003800000 */
[----:B------:R0:W5:Y:S02]  /*5700*/  LDG.E.LTC128B R218, desc[UR14][R136.64+0x20] ;  /* 0x0000200e88da7981 */ /* 0x000164000c1e1920 */
.L_x_124:
[----:B------:R-:W-:Y:S05]  /*5710*/  BSYNC B1 ;  /* 0x0000000000017941 */ /* 0x000fea0003800000 */
.L_x_123:
[----:B------:R-:W-:-:S04]  /*5720*/  IMAD.WIDE.U32 R216, R158, 0x7, R216 ;  /* 0x000000079ed87825 */ /* 0x000fc800078e00d8 */
[----:B-----5:R-:W-:Y:S01]  /*5730*/  FMUL R138, R218, R15 ;  /* 0x0000000fda8a7220 */ /* 0x020fe20000400000 */
[----:B------:R-:W-:Y:S01]  /*5740*/  BSSY B1, `(.L_x_125) ;  /* 0x000000f000017945 */ /* 0x000fe20003800000 */
[----:B------:R-:W-:Y:S01]  /*5750*/  IMAD.WIDE.U32 R210, R158, 0x7, R210 ;  /* 0x000000079ed27825 */ /* 0x000fe200078e00d2 */
[----:B------:R-:W-:-:S03]  /*5760*/  IADD3 R220, P3, R216, R158, RZ ;  /* 0x0000009ed8dc7210 */ /* 0x000fc60007f7e0ff */
[----:B0-----:R-:W-:Y:S01]  /*5770*/  FFMA R215, R139, R16, R138 ;  /* 0x000000108bd77223 */ /* 0x001fe2000000008a */
[----:B------:R-:W-:Y:S01]  /*5780*/  IMAD.MOV.U32 R222, RZ, RZ, R218 ;  /* 0x000000ffffde7224 */ /* 0x000fe200078e00da */
[----:B------:R-:W-:Y:S01]  /*5790*/  IADD3.X R221, R159, R18, R217, P3, !PT ;  /* 0x000000129fdd7210 */ /* 0x000fe20001ffe4d9 */
[----:B------:R-:W-:Y:S01]  /*57a0*/  IMAD.IADD R217, R18, 0x1, R211 ;  /* 0x0000000112d97824 */ /* 0x000fe200078e02d3 */
[----:B------:R-:W-:Y:S01]  /*57b0*/  ISETP.GT.AND P3, PT, R12, 0x68, P2 ;  /* 0x000000680c00780c */ /* 0x000fe20001764270 */
[----:B------:R0:W-:Y:S01]  /*57c0*/  @P5 STG.E desc[UR14][R134.64+0x20], R215 ;  /* 0x000020d786005986 */ /* 0x0001e2000c10190e */
[----:B------:R-:W-:-:S05]  /*57d0*/  IADD3 R139, P5, R156, R210, RZ ;  /* 0x000000d29c8b7210 */ /* 0x000fca0007fbe0ff */
[----:B------:R-:W-:Y:S01]  /*57e0*/  IMAD.X R214, R217, 0x1, R155, P5 ;  /* 0x00000001d9d67824 */ /* 0x000fe200028e069b */
[----:B------:R-:W-:-:S04]  /*57f0*/  LEA R138, P5, R139, UR10, 0x2 ;  /* 0x0000000a8b8a7c11 */ /* 0x000fc8000f8a10ff */
[----:B------:R-:W-:Y:S01]  /*5800*/  LEA.HI.X R139, R139, UR11, R214, 0x2, P5 ;  /* 0x0000000b8b8b7c11 */ /* 0x000fe2000a8f14d6 */
[----:B0-----:R-:W-:Y:S08]  /*5810*/  @!P3 BRA `(.L_x_126) ;  /* 0x000000000004b947 */ /* 0x001ff00003800000 */
[----:B------:R0:W5:Y:S02]  /*5820*/  LDG.E.LTC128B R222, desc[UR14][R138.64] ;  /* 0x0000000e8ade7981 */ /* 0x000164000c1e1920 */
.L_x_126:
[----:B------:R-:W-:Y:S05]  /*5830*/  BSYNC B1 ;  /* 0x0000000000017941 */ /* 0x000fea0003800000 */
.L_x_125:
[-C--:B0-----:R-:W-:Y:S01]  /*5840*/  IMAD.WIDE.U32 R138, R11, R158.reuse, R220 ;  /* 0x0000009e0b8a7225 */ /* 0x081fe200078e00dc */
[----:B------:R-:W-:-:S03]  /*5850*/  IADD3 R216, P5, R210, R158, RZ ;  /* 0x0000009ed2d87210 */ /* 0x000fc60007fbe0ff */
[----:B-----5:R-:W-:Y:S01]  /*5860*/  FMUL R211, R222, R15 ;  /* 0x0000000fded37220 */ /* 0x020fe20000400000 */
[----:B------:R-:W-:Y:S01]  /*5870*/  BSSY B1, `(.L_x_127) ;  /* 0x0000012000017945 */ /* 0x000fe20003800000 */
[----:B------:R-:W-:Y:S01]  /*5880*/  IMAD.WIDE.U32 R212, R158, 0x7, R212 ;  /* 0x000000079ed47825 */ /* 0x000fe200078e00d4 */
[----:B------:R-:W-:-:S03]  /*5890*/  IADD3 R214, P6, R160, R138, RZ ;  /* 0x0000008aa0d67210 */ /* 0x000fc60007fde0ff */
[----:B------:R-:W-:Y:S01]  /*58a0*/  FFMA R219, R140, R16, R211 ;  /* 0x000000108cdb7223 */ /* 0x000fe200000000d3 */
[----:B------:R-:W-:Y:S01]  /*58b0*/  IMAD.X R217, R217, 0x1, R159, P5 ;  /* 0x00000001d9d97824 */ /* 0x000fe200028e069f */
[----:B------:R-:W-:Y:S02]  /*58c0*/  IADD3.X R215, R161, R8, R139, P6, !PT ;  /* 0x00000008a1d77210 */ /* 0x000fe400037fe48b */
[----:B------:R-:W-:Y:S02]  /*58d0*/  IADD3 R139, P5, R216, R156, RZ ;  /* 0x0000009cd88b7210 */ /* 0x000fe40007fbe0ff */
[----:B------:R-:W-:-:S03]  /*58e0*/  IADD3 R212, P6, R212, R158, RZ ;  /* 0x0000009ed4d47210 */ /* 0x000fc60007fde0ff */
[----:B------:R-:W-:Y:S01]  /*58f0*/  IMAD.X R210, R217, 0x1, R155, P5 ;  /* 0x00000001d9d27824 */ /* 0x000fe200028e069b */
[----:B------:R-:W-:Y:S02]  /*5900*/  LEA R138, P5, R139, UR10, 0x2 ;  /* 0x0000000a8b8a7c11 */ /* 0x000fe4000f8a10ff */
[----:B------:R-:W-:Y:S02]  /*5910*/  IADD3.X R213, R159, R18, R213, P6, !PT ;  /* 0x000000129fd57210 */ /* 0x000fe400037fe4d5 */
[----:B------:R-:W-:Y:S02]  /*5920*/  LEA.HI.X R139, R139, UR11, R210, 0x2, P5 ;  /* 0x0000000b8b8b7c11 */ /* 0x000fe4000a8f14d2 */
[----:B------:R-:W-:-:S05]  /*5930*/  IADD3 R210, P5, R17, R208, RZ ;  /* 0x000000d011d27210 */ /* 0x000fca0007fbe0ff */
[----:B------:R-:W-:Y:S01]  /*5940*/  IMAD.X R211, R19, 0x1, R209, P5 ;  /* 0x0000000113d37824 */ /* 0x000fe200028e06d1 */
[----:B------:R-:W-:-:S04]  /*5950*/  ISETP.GT.AND P5, PT, R12, 0x69, P2 ;  /* 0x000000690c00780c */ /* 0x000fc800017a4270 */
[----:B------:R0:W-:Y:S09]  /*5960*/  @P3 STG.E desc[UR14][R210.64], R219 ;  /* 0x000000dbd2003986 */ /* 0x0001f2000c10190e */
[----:B------:R-:W-:Y:S05]  /*5970*/  @!P5 BRA `(.L_x_128) ;  /* 0x000000000004d947 */ /* 0x000fea0003800000 */
[----:B------:R0:W5:Y:S02]  /*5980*/  LDG.E.LTC128B R222, desc[UR14][R138.64] ;  /* 0x0000000e8ade7981 */ /* 0x000164000c1e1920 */
.L_x_128:
[----:B------:R-:W-:Y:S05]  /*5990*/  BSYNC B1 ;  /* 0x0000000000017941 */ /* 0x000fea0003800000 */
.L_x_127:
[----:B0-----:R-:W-:Y:S01]  /*59a0*/  IMAD.WIDE.U32 R138, R11, R158, R212 ;  /* 0x0000009e0b8a7225 */ /* 0x001fe200078e00d4 */
[----:B------:R-:W-:Y:S03]  /*59b0*/  BSSY B1, `(.L_x_129) ;  /* 0x0000013000017945 */ /* 0x000fe60003800000 */
[----:B------:R-:W-:Y:S01]  /*59c0*/  IMAD.WIDE.U32 R214, R5, UR8, R214 ;  /* 0x0000000805d67c25 */ /* 0x000fe2000f8e00d6 */
[----:B------:R-:W-:-:S04]  /*59d0*/  IADD3 R218, P3, R160, R138, RZ ;  /* 0x0000008aa0da7210 */ /* 0x000fc80007f7e0ff */
[----:B------:R-:W-:Y:S01]  /*59e0*/  IADD3.X R219, R161, R8, R139, P3, !PT ;  /* 0x00000008a1db7210 */ /* 0x000fe20001ffe48b */
[----:B------:R-:W-:Y:S01]  /*59f0*/  IMAD.IADD R139, R9, 0x1, R215 ;  /* 0x00000001098b7824 */ /* 0x000fe200078e02d7 */
[----:B------:R-:W-:Y:S01]  /*5a00*/  LEA R138, P3, R214, UR10, 0x2 ;  /* 0x0000000ad68a7c11 */ /* 0x000fe2000f8610ff */
[----:B------:R-:W-:-:S03]  /*5a10*/  IMAD.WIDE.U32 R218, R5, UR8, R218 ;  /* 0x0000000805da7c25 */ /* 0x000fc6000f8e00da */
[----:B------:R-:W-:Y:S01]  /*5a20*/  LEA.HI.X R139, R214, UR11, R139, 0x2, P3 ;  /* 0x0000000bd68b7c11 */ /* 0x000fe200098f148b */
[----:B-----5:R-:W-:Y:S01]  /*5a30*/  FMUL R214, R222, R15 ;  /* 0x0000000fded67220 */ /* 0x020fe20000400000 */
[----:B------:R-:W-:Y:S01]  /*5a40*/  IADD3 R140, P3, R17, R134, RZ ;  /* 0x00000086118c7210 */ /* 0x000fe20007f7e0ff */
[----:B------:R-:W-:Y:S02]  /*5a50*/  IMAD.IADD R215, R9, 0x1, R219 ;  /* 0x0000000109d77824 */ /* 0x000fe400078e02db */
[----:B------:R-:W-:Y:S01]  /*5a60*/  FFMA R223, R141, R16, R214 ;  /* 0x000000108ddf7223 */ /* 0x000fe200000000d6 */
[----:B------:R-:W-:Y:S01]  /*5a70*/  LEA R214, P6, R218, UR10, 0x2 ;  /* 0x0000000adad67c11 */ /* 0x000fe2000f8c10ff */
[----:B------:R-:W-:Y:S01]  /*5a80*/  IMAD.X R141, R19, 0x1, R135, P3 ;  /* 0x00000001138d7824 */ /* 0x000fe200018e0687 */
[----:B------:R-:W-:Y:S02]  /*5a90*/  ISETP.GT.AND P3, PT, R12, 0x68, P1 ;  /* 0x000000680c00780c */ /* 0x000fe40000f64270 */
[----:B------:R-:W-:-:S02]  /*5aa0*/  LEA.HI.X R215, R218, UR11, R215, 0x2, P6 ;  /* 0x0000000bdad77c11 */ /* 0x000fc4000b0f14d7 */
[----:B------:R0:W-:Y:S09]  /*5ab0*/  @P5 STG.E desc[UR14][R140.64], R223 ;  /* 0x000000df8c005986 */ /* 0x0001f2000c10190e */
[----:B------:R-:W-:Y:S05]  /*5ac0*/  @!P3 BRA `(.L_x_130) ;  /* 0x000000000004b947 */ /* 0x000fea0003800000 */
[----:B------:R0:W5:Y:S02]  /*5ad0*/  LDG.E.LTC128B R222, desc[UR14][R138.64+0x20] ;  /* 0x0000200e8ade7981 */ /* 0x000164000c1e1920 */
.L_x_130:
[----:B------:R-:W-:Y:S05]  /*5ae0*/  BSYNC B1 ;  /* 0x0000000000017941 */ /* 0x000fea0003800000 */
.L_x_129:
[----:B-----5:R-:W-:Y:S01]  /*5af0*/  FMUL R219, R222, R15 ;  /* 0x0000000fdedb7220 */ /* 0x020fe20000400000 */
[----:B------:R-:W-:Y:S01]  /*5b00*/  ISETP.GT.AND P6, PT, R12, 0x69, P1 ;  /* 0x000000690c00780c */ /* 0x000fe20000fc4270 */
[----:B------:R-:W-:Y:S01]  /*5b10*/  BSSY B1, `(.L_x_131) ;  /* 0x0000006000017945 */ /* 0x000fe20003800000 */
[----:B------:R-:W-:-:S04]  /*5b20*/  IMAD.WIDE.U32 R216, R158, 0x7, R216 ;  /* 0x000000079ed87825 */ /* 0x000fc800078e00d8 */
[----:B------:R-:W-:-:S05]  /*5b30*/  FFMA R219, R142, R16, R219 ;  /* 0x000000108edb7223 */ /* 0x000fca00000000db */
[----:B------:R0:W-:Y:S02]  /*5b40*/  @P3 STG.E desc[UR14][R210.64+0x20], R219 ;  /* 0x000020dbd2003986 */ /* 0x0001e4000c10190e */
[----:B------:R-:W-:Y:S05]  /*5b50*/  @!P6 BRA `(.L_x_132) ;  /* 0x000000000004e947 */ /* 0x000fea0003800000 */
[----:B------:R0:W5:Y:S02]  /*5b60*/  LDG.E.LTC128B R222, desc[UR14][R214.64+0x20] ;  /* 0x0000200ed6de7981 */ /* 0x000164000c1e1920 */
.L_x_132:
[----:B------:R-:W-:Y:S05]  /*5b70*/  BSYNC B1 ;  /* 0x0000000000017941 */ /* 0x000fea0003800000 */
.L_x_131:
[----:B-----5:R-:W-:Y:S01]  /*5b80*/  FMUL R142, R222, R15 ;  /* 0x0000000fde8e7220 */ /* 0x020fe20000400000 */
[----:B------:R-:W-:Y:S01]  /*5b90*/  IMAD.IADD R217, R18, 0x1, R217 ;  /* 0x0000000112d97824 */ /* 0x000fe200078e02d9 */
[----:B------:R-:W-:Y:S01]  /*5ba0*/  IADD3 R218, P3, R216, R158, RZ ;  /* 0x0000009ed8da7210 */ /* 0x000fe20007f7e0ff */
[----:B------:R-:W-:Y:S01]  /*5bb0*/  BSSY B1, `(.L_x_133) ;  /* 0x000000b000017945 */ /* 0x000fe20003800000 */
[----:B0-----:R-:W-:Y:S01]  /*5bc0*/  FFMA R219, R143, R16, R142 ;  /* 0x000000108fdb7223 */ /* 0x001fe2000000008e */
[----:B------:R-:W-:Y:S01]  /*5bd0*/  IADD3 R143, P5, R156, R216, RZ ;  /* 0x000000d89c8f7210 */ /* 0x000fe20007fbe0ff */
[----:B------:R-:W-:-:S03]  /*5be0*/  IMAD.MOV.U32 R224, RZ, RZ, R222 ;  /* 0x000000ffffe07224 */ /* 0x000fc600078e00de */
[----:B------:R0:W-:Y:S01]  /*5bf0*/  @P6 STG.E desc[UR14][R140.64+0x20], R219 ;  /* 0x000020db8c006986 */ /* 0x0001e2000c10190e */
[----:B------:R-:W-:Y:S01]  /*5c00*/  ISETP.GT.AND P6, PT, R12, 0x70, P2 ;  /* 0x000000700c00780c */ /* 0x000fe200017c4270 */
[----:B------:R-:W-:Y:S01]  /*5c10*/  IMAD.X R216, R217, 0x1, R155, P5 ;  /* 0x00000001d9d87824 */ /* 0x000fe200028e069b */
[----:B------:R-:W-:-:S04]  /*5c20*/  LEA R142, P5, R143, UR10, 0x2 ;  /* 0x0000000a8f8e7c11 */ /* 0x000fc8000f8a10ff */
[----:B------:R-:W-:-:S07]  /*5c30*/  LEA.HI.X R143, R143, UR11, R216, 0x2, P5 ;  /* 0x0000000b8f8f7c11 */ /* 0x000fce000a8f14d8 */
[----:B0-----:R-:W-:Y:S05]  /*5c40*/  @!P6 BRA `(.L_x_134) ;  /* 0x000000000004e947 */ /* 0x001fea0003800000 */
[----:B------:R0:W5:Y:S02]  /*5c50*/  LDG.E.LTC128B R224, desc[UR14][R142.64] ;  /* 0x0000000e8ee07981 */ /* 0x000164000c1e1920 */
.L_x_134:
[----:B------:R-:W-:Y:S05]  /*5c60*/  BSYNC B1 ;  /* 0x0000000000017941 */ /* 0x000fea0003800000 */
.L_x_133:
[----:B------:R-:W-:Y:S01]  /*5c70*/  IMAD.X R219, R217, 0x1, R159, P3 ;  /* 0x00000001d9db7824 */ /* 0x000fe200018e069f */
[----:B0-----:R-:W-:Y:S01]  /*5c80*/  IADD3 R143, P3, R218, R156, RZ ;  /* 0x0000009cda8f7210 */ /* 0x001fe20007f7e0ff */
[----:B-----5:R-:W-:Y:S01]  /*5c90*/  FMUL R217, R224, R15 ;  /* 0x0000000fe0d97220 */ /* 0x020fe20000400000 */
[----:B------:R-:W-:Y:S01]  /*5ca0*/  IMAD.WIDE.U32 R220, R158, 0x7, R220 ;  /* 0x000000079edc7825 */ /* 0x000fe200078e00dc */
[----:B------:R-:W-:Y:S03]  /*5cb0*/  BSSY B1, `(.L_x_135) ;  /* 0x000000d000017945 */ /* 0x000fe60003800000 */
[----:B------:R-:W-:Y:S01]  /*5cc0*/  FFMA R223, R144, R16, R217 ;  /* 0x0000001090df7223 */ /* 0x000fe200000000d9 */
[----:B------:R-:W-:Y:S01]  /*5cd0*/  IMAD.X R216, R219, 0x1, R155, P3 ;  /* 0x00000001dbd87824 */ /* 0x000fe200018e069b */
[----:B------:R-:W-:Y:S02]  /*5ce0*/  LEA R142, P3, R143, UR10, 0x2 ;  /* 0x0000000a8f8e7c11 */ /* 0x000fe4000f8610ff */
[----:B------:R-:W-:-:S02]  /*5cf0*/  IADD3 R220, P5, R220, R158, RZ ;  /* 0x0000009edcdc7210 */ /* 0x000fc40007fbe0ff */
[----:B------:R-:W-:Y:S02]  /*5d00*/  LEA.HI.X R143, R143, UR11, R216, 0x2, P3 ;  /* 0x0000000b8f8f7c11 */ /* 0x000fe400098f14d8 */
[----:B------:R-:W-:Y:S02]  /*5d10*/  IADD3 R216, P3, R17, R210, RZ ;  /* 0x000000d211d87210 */ /* 0x000fe40007f7e0ff */
[----:B------:R-:W-:-:S03]  /*5d20*/  IADD3.X R221, R159, R18, R221, P5, !PT ;  /* 0x000000129fdd7210 */ /* 0x000fc60002ffe4dd */
[----:B------:R-:W-:Y:S01]  /*5d30*/  IMAD.X R217, R19, 0x1, R211, P3 ;  /* 0x0000000113d97824 */ /* 0x000fe200018e06d3 */
[----:B------:R-:W-:-:S04]  /*5d40*/  ISETP.GT.AND P3, PT, R12, 0x71, P2 ;  /* 0x000000710c00780c */ /* 0x000fc80001764270 */
[----:B------:R0:W-:Y:S09]  /*5d50*/  @P6 STG.E desc[UR14][R216.64], R223 ;  /* 0x000000dfd8006986 */ /* 0x0001f2000c10190e */
[----:B------:R-:W-:Y:S05]  /*5d60*/  @!P3 BRA `(.L_x_136) ;  /* 0x000000000004b947 */ /* 0x000fea0003800000 */
[----:B------:R0:W5:Y:S02]  /*5d70*/  LDG.E.LTC128B R224, desc[UR14][R142.64] ;  /* 0x0000000e8ee07981 */ /* 0x000164000c1e1920 */
.L_x_136:
[----:B------:R-:W-:Y:S05]  /*5d80*/  BSYNC B1 ;  /* 0x0000000000017941 */ /* 0x000fea0003800000 */
.L_x_135:
[----:B0-----:R-:W-:Y:S01]  /*5d90*/  IMAD.WIDE.U32 R142, R11, R158, R220 ;  /* 0x0000009e0b8e7225 */ /* 0x001fe200078e00dc */
[----:B------:R-:W-:Y:S02]  /*5da0*/  BSSY B1, `(.L_x_137) ;  /* 0x000000f000017945 */ /* 0x000fe40003800000 */
[----:B------:R-:W-:-:S04]  /*5db0*/  IADD3 R222, P5, R160, R142, RZ ;  /* 0x0000008ea0de7210 */ /* 0x000fc80007fbe0ff */
[----:B------:R-:W-:-:S03]  /*5dc0*/  IADD3.X R223, R161, R8, R143, P5, !PT ;  /* 0x00000008a1df7210 */ /* 0x000fc60002ffe48f */
[----:B------:R-:W-:-:S04]  /*5dd0*/  IMAD.WIDE.U32 R222, R5, UR8, R222 ;  /* 0x0000000805de7c25 */ /* 0x000fc8000f8e00de */
[----:B------:R-:W-:Y:S01]  /*5de0*/  IMAD.IADD R143, R9, 0x1, R223 ;  /* 0x00000001098f7824 */ /* 0x000fe200078e02df */
[----:B------:R-:W-:-:S04]  /*5df0*/  LEA R142, P5, R222, UR10, 0x2 ;  /* 0x0000000ade8e7c11 */ /* 0x000fc8000f8a10ff */
[----:B------:R-:W-:Y:S01]  /*5e00*/  LEA.HI.X R143, R222, UR11, R143, 0x2, P5 ;  /* 0x0000000bde8f7c11 */ /* 0x000fe2000a8f148f */
[----:B-----5:R-:W-:Y:S01]  /*5e10*/  FMUL R222, R224, R15 ;  /* 0x0000000fe0de7220 */ /* 0x020fe20000400000 */
[----:B------:R-:W-:-:S03]  /*5e20*/  IADD3 R144, P5, R17, R140, RZ ;  /* 0x0000008c11907210 */ /* 0x000fc60007fbe0ff */
[----:B------:R-:W-:Y:S02]  /*5e30*/  FFMA R223, R145, R16, R222 ;  /* 0x0000001091df7223 */ /* 0x000fe400000000de */
[----:B------:R-:W-:Y:S01]  /*5e40*/  IMAD.X R145, R19, 0x1, R141, P5 ;  /* 0x0000000113917824 */ /* 0x000fe200028e068d */
[----:B------:R-:W-:-:S04]  /*5e50*/  ISETP.GT.AND P5, PT, R12, 0x70, P1 ;  /* 0x000000700c00780c */ /* 0x000fc80000fa4270 */
[----:B------:R0:W-:Y:S09]  /*5e60*/  @P3 STG.E desc[UR14][R144.64], R223 ;  /* 0x000000df90003986 */ /* 0x0001f2000c10190e */
[----:B------:R-:W-:Y:S05]  /*5e70*/  @!P5 BRA `(.L_x_138) ;  /* 0x000000000004d947 */ /* 0x000fea0003800000 */
[----:B------:R0:W5:Y:S02]  /*5e80*/  LDG.E.LTC128B R224, desc[UR14][R142.64+0x20] ;  /* 0x0000200e8ee07981 */ /* 0x000164000c1e1920 */
.L_x_138:
[----:B------:R-:W-:Y:S05]  /*5e90*/  BSYNC B1 ;  /* 0x0000000000017941 */ /* 0x000fea0003800000 */
.L_x_137:
[----:B------:R-:W-:-:S04]  /*5ea0*/  IMAD.WIDE.U32 R212, R158, 0x7, R212 ;  /* 0x000000079ed47825 */ /* 0x000fc800078e00d4 */
[----:B0----5:R-:W-:Y:S01]  /*5eb0*/  FMUL R223, R224, R15 ;  /* 0x0000000fe0df7220 */ /* 0x021fe20000400000 */
[----:B------:R-:W-:Y:S01]  /*5ec0*/  BSSY B1, `(.L_x_139) ;  /* 0x000001b000017945 */ /* 0x000fe20003800000 */
[----:B------:R-:W-:Y:S01]  /*5ed0*/  IMAD.WIDE.U32 R220, R158, 0x7, R220 ;  /* 0x000000079edc7825 */ /* 0x000fe200078e00dc */
[----:B------:R-:W-:-:S03]  /*5ee0*/  IADD3 R222, P3, R212, R158, RZ ;  /* 0x0000009ed4de7210 */ /* 0x000fc60007f7e0ff */
[----:B------:R-:W-:Y:S01]  /*5ef0*/  FFMA R225, R146, R16, R223 ;  /* 0x0000001092e17223 */ /* 0x000fe200000000df */
[C---:B------:R-:W-:Y:S02]  /*5f00*/  IADD3.X R223, R159.reuse, R18, R213, P3, !PT ;  /* 0x000000129fdf7210 */ /* 0x040fe40001ffe4d5 */
[----:B------:R-:W-:Y:S02]  /*5f10*/  IADD3 R220, P3, R220, R158, RZ ;  /* 0x0000009edcdc7210 */ /* 0x000fe40007f7e0ff */
[----:B------:R0:W-:Y:S01]  /*5f20*/  @P5 STG.E desc[UR14][R216.64+0x20], R225 ;  /* 0x000020e1d8005986 */ /* 0x0001e2000c10190e */
[----:B------:R-:W-:Y:S01]  /*5f30*/  IMAD.WIDE.U32 R212, R158, 0x7, R222 ;  /* 0x000000079ed47825 */ /* 0x000fe200078e00de */
[----:B------:R-:W-:-:S03]  /*5f40*/  IADD3.X R221, R159, R18, R221, P3, !PT ;  /* 0x000000129fdd7210 */ /* 0x000fc60001ffe4dd */
[-C--:B------:R-:W-:Y:S01]  /*5f50*/  IMAD.WIDE.U32 R222, R11, R158.reuse, R222 ;  /* 0x0000009e0bde7225 */ /* 0x080fe200078e00de */
[----:B------:R-:W-:-:S03]  /*5f60*/  IADD3 R212, P3, R212, R158, RZ ;  /* 0x0000009ed4d47210 */ /* 0x000fc60007f7e0ff */
[----:B------:R-:W-:Y:S01]  /*5f70*/  IMAD.WIDE.U32 R220, R11, R158, R220 ;  /* 0x0000009e0bdc7225 */ /* 0x000fe200078e00dc */
[----:B------:R-:W-:Y:S02]  /*5f80*/  IADD3.X R213, R159, R18, R213, P3, !PT ;  /* 0x000000129fd57210 */ /* 0x000fe40001ffe4d5 */
[----:B------:R-:W-:Y:S01]  /*5f90*/  IADD3 R222, P3, R160, R222, RZ ;  /* 0x000000dea0de7210 */ /* 0x000fe20007f7e0ff */
[----:B------:R-:W-:-:S03]  /*5fa0*/  IMAD.WIDE.U32 R212, R11, R158, R212 ;  /* 0x0000009e0bd47225 */ /* 0x000fc600078e00d4 */
[----:B------:R-:W-:Y:S02]  /*5fb0*/  IADD3.X R223, R161, R8, R223, P3, !PT ;  /* 0x00000008a1df7210 */ /* 0x000fe40001ffe4df */
[C---:B------:R-:W-:Y:S02]  /*5fc0*/  IADD3 R220, P3, R160.reuse, R220, RZ ;  /* 0x000000dca0dc7210 */ /* 0x040fe40007f7e0ff */
[----:B------:R-:W-:Y:S01]  /*5fd0*/  IADD3 R160, P5, R160, R212, RZ ;  /* 0x000000d4a0a07210 */ /* 0x000fe20007fbe0ff */
[----:B------:R-:W-:Y:S01]  /*5fe0*/  IMAD.WIDE.U32 R222, R5, UR8, R222 ;  /* 0x0000000805de7c25 */ /* 0x000fe2000f8e00de */
[CC--:B------:R-:W-:Y:S02]  /*5ff0*/  IADD3.X R221, R161.reuse, R8.reuse, R221, P3, !PT ;  /* 0x00000008a1dd7210 */ /* 0x0c0fe40001ffe4dd */
[----:B------:R-:W-:Y:S01]  /*6000*/  IADD3.X R161, R161, R8, R213, P5, !PT ;  /* 0x00000008a1a17210 */ /* 0x000fe20002ffe4d5 */
[----:B------:R-:W-:Y:S01]  /*6010*/  IMAD.IADD R11, R9, 0x1, R223 ;  /* 0x00000001090b7824 */ /* 0x000fe200078e02df */
[----:B------:R-:W-:-:S04]  /*6020*/  LEA R212, P3, R222, UR10, 0x2 ;  /* 0x0000000aded47c11 */ /* 0x000fc8000f8610ff */
[----:B------:R-:W-:Y:S02]  /*6030*/  LEA.HI.X R213, R222, UR11, R11, 0x2, P3 ;  /* 0x0000000bded57c11 */ /* 0x000fe400098f140b */
[----:B------:R-:W-:-:S13]  /*6040*/  ISETP.GT.AND P3, PT, R12, 0x71, P1 ;  /* 0x000000710c00780c */ /* 0x000fda0000f64270 */
[----:B0-----:R-:W-:Y:S05]  /*6050*/  @!P3 BRA `(.L_x_140) ;  /* 0x000000000004b947 */ /* 0x001fea0003800000 */
[----:B------:R0:W5:Y:S02]  /*6060*/  LDG.E.LTC128B R224, desc[UR14][R212.64+0x20] ;  /* 0x0000200ed4e07981 */ /* 0x000164000c1e1920 */
.L_x_140:
[----:B------:R-:W-:Y:S05]  /*6070*/  BSYNC B1 ;  /* 0x0000000000017941 */ /* 0x000fea0003800000 */
.L_x_139:
[----:B------:R-:W-:-:S04]  /*6080*/  IMAD.WIDE.U32 R218, R158, 0x7, R218 ;  /* 0x000000079eda7825 */ /* 0x000fc800078e00da */
[----:B-----5:R-:W-:Y:S01]  /*6090*/  FMUL R8, R224, R15 ;  /* 0x0000000fe0087220 */ /* 0x020fe20000400000 */
[----:B------:R-:W-:Y:S01]  /*60a0*/  BSSY B1, `(.L_x_141) ;  /* 0x000000d000017945 */ /* 0x000fe20003800000 */
[----:B------:R-:W-:Y:S01]  /*60b0*/  IMAD.IADD R154, R18, 0x1, R219 ;  /* 0x00000001129a7824 */ /* 0x000fe200078e02db */
[----:B------:R-:W-:Y:S01]  /*60c0*/  IADD3 R158, P5, P6, R156, R158, R218 ;  /* 0x0000009e9c9e7210 */ /* 0x000fe20007ebe0da */
[----:B------:R-:W-:-:S03]  /*60d0*/  FFMA R11, R147, R16, R8 ;  /* 0x00000010930b7223 */ /* 0x000fc60000000008 */
[----:B------:R-:W-:Y:S02]  /*60e0*/  IADD3.X R159, R155, R159, R154, P5, P6 ;  /* 0x0000009f9b9f7210 */ /* 0x000fe40002fec49a */
        /* <DEDUP_REMOVED lines=8> */
.L_x_142:
[----:B------:R-:W-:Y:S05]  /*6170*/  BSYNC B1 ;  /* 0x0000000000017941 */ /* 0x000fea0003800000 */
.L_x_141:
[----:B0-----:R-:W-:Y:S01]  /*6180*/  IADD3 R146, P3, R17, R216, RZ ;  /* 0x000000d811927210 */ /* 0x001fe20007f7e0ff */
[----:B-----5:R-:W-:Y:S01]  /*6190*/  FMUL R11, R224, R15 ;  /* 0x0000000fe00b7220 */ /* 0x020fe20000400000 */
[----:B------:R-:W-:Y:S01]  /*61a0*/  ISETP.GT.AND P2, PT, R12, 0x79, P2 ;  /* 0x000000790c00780c */ /* 0x000fe20001744270 */
[----:B------:R-:W-:Y:S02]  /*61b0*/  BSSY B1, `(.L_x_143) ;  /* 0x0000008000017945 */ /* 0x000fe40003800000 */
[----:B------:R-:W-:Y:S01]  /*61c0*/  FFMA R11, R148, R16, R11 ;  /* 0x00000010940b7223 */ /* 0x000fe2000000000b */
[----:B------:R-:W-:Y:S01]  /*61d0*/  IMAD.X R147, R19, 0x1, R217, P3 ;  /* 0x0000000113937824 */ /* 0x000fe200018e06d9 */
[----:B------:R-:W-:-:S04]  /*61e0*/  LEA R154, P3, R158, UR10, 0x2 ;  /* 0x0000000a9e9a7c11 */ /* 0x000fc8000f8610ff */
[----:B------:R0:W-:Y:S01]  /*61f0*/  @P5 STG.E desc[UR14][R146.64], R11 ;  /* 0x0000000b92005986 */ /* 0x0001e2000c10190e */
[----:B------:R-:W-:-:S03]  /*6200*/  LEA.HI.X R155, R158, UR11, R159, 0x2, P3 ;  /* 0x0000000b9e9b7c11 */ /* 0x000fc600098f149f */
[----:B------:R-:W-:Y:S05]  /*6210*/  @!P2 BRA `(.L_x_144) ;  /* 0x000000000004a947 */ /* 0x000fea0003800000 */
[----:B------:R0:W5:Y:S02]  /*6220*/  LDG.E.LTC128B R224, desc[UR14][R154.64] ;  /* 0x0000000e9ae07981 */ /* 0x000164000c1e1920 */
.L_x_144:
[----:B------:R-:W-:Y:S05]  /*6230*/  BSYNC B1 ;  /* 0x0000000000017941 */ /* 0x000fea0003800000 */
.L_x_143:
[----:B------:R-:W-:Y:S01]  /*6240*/  IADD3 R18, P3, R17, R144, RZ ;  /* 0x0000009011127210 */ /* 0x000fe20007f7e0ff */
[----:B-----5:R-:W-:Y:S01]  /*6250*/  FMUL R8, R224, R15 ;  /* 0x0000000fe0087220 */ /* 0x020fe20000400000 */
[----:B------:R-:W-:Y:S01]  /*6260*/  IMAD.WIDE.U32 R220, R5, UR8, R220 ;  /* 0x0000000805dc7c25 */ /* 0x000fe2000f8e00dc */
[----:B------:R-:W-:Y:S03]  /*6270*/  BSSY B1, `(.L_x_145) ;  /* 0x000000b000017945 */ /* 0x000fe60003800000 */
[----:B------:R-:W-:Y:S01]  /*6280*/  FFMA R17, R149, R16, R8 ;  /* 0x0000001095117223 */ /* 0x000fe20000000008 */
[----:B------:R-:W-:Y:S01]  /*6290*/  IMAD.X R19, R19, 0x1, R145, P3 ;  /* 0x0000000113137824 */ /* 0x000fe200018e0691 */
[----:B------:R-:W-:Y:S01]  /*62a0*/  ISETP.GT.AND P3, PT, R12, 0x78, P1 ;  /* 0x000000780c00780c */ /* 0x000fe20000f64270 */
[----:B0-----:R-:W-:Y:S01]  /*62b0*/  IMAD.IADD R11, R9, 0x1, R221 ;  /* 0x00000001090b7824 */ /* 0x001fe200078e02dd */
[C---:B------:R-:W-:Y:S01]  /*62c0*/  LEA R148, P5, R220.reuse, UR10, 0x2 ;  /* 0x0000000adc947c11 */ /* 0x040fe2000f8a10ff */
[----:B------:R-:W-:Y:S01]  /*62d0*/  IMAD.WIDE.U32 R160, R5, UR8, R160 ;  /* 0x0000000805a07c25 */ /* 0x000fe2000f8e00a0 */
[----:B------:R0:W-:Y:S02]  /*62e0*/  @P2 STG.E desc[UR14][R18.64], R17 ;  /* 0x0000001112002986 */ /* 0x0001e4000c10190e */
[----:B------:R-:W-:-:S07]  /*62f0*/  LEA.HI.X R149, R220, UR11, R11, 0x2, P5 ;  /* 0x0000000bdc957c11 */ /* 0x000fce000a8f140b */
[----:B------:R-:W-:Y:S05]  /*6300*/  @!P3 BRA `(.L_x_146) ;  /* 0x000000000004b947 */ /* 0x000fea0003800000 */
[----:B------:R0:W5:Y:S02]  /*6310*/  LDG.E.LTC128B R224, desc[UR14][R148.64+0x20] ;  /* 0x0000200e94e07981 */ /* 0x000164000c1e1920 */
.L_x_146:
[----:B------:R-:W-:Y:S05]  /*6320*/  BSYNC B1 ;  /* 0x0000000000017941 */ /* 0x000fea0003800000 */
.L_x_145:
[----:B-----5:R-:W-:Y:S01]  /*6330*/  FMUL R5, R224, R15 ;  /* 0x0000000fe0057220 */ /* 0x020fe20000400000 */
[----:B------:R-:W-:Y:S01]  /*6340*/  ISETP.GT.AND P2, PT, R12, 0x79, P1 ;  /* 0x000000790c00780c */ /* 0x000fe20000f44270 */
[----:B------:R-:W-:Y:S01]  /*6350*/  IMAD.IADD R9, R9, 0x1, R161 ;  /* 0x0000000109097824 */ /* 0x000fe200078e02a1 */
[----:B------:R-:W-:Y:S01]  /*6360*/  LEA R8, P5, R160, UR10, 0x2 ;  /* 0x0000000aa0087c11 */ /* 0x000fe2000f8a10ff */
[----:B------:R-:W-:Y:S01]  /*6370*/  FFMA R5, R150, R16, R5 ;  /* 0x0000001096057223 */ /* 0x000fe20000000005 */
[----:B------:R-:W-:Y:S01]  /*6380*/  BSSY B1, `(.L_x_147) ;  /* 0x0000006000017945 */ /* 0x000fe20003800000 */
[----:B------:R-:W-:Y:S02]  /*6390*/  ISETP.GT.AND P1, PT, R13, 0x80, PT ;  /* 0x000000800d00780c */ /* 0x000fe40003f24270 */
[----:B------:R-:W-:Y:S01]  /*63a0*/  LEA.HI.X R9, R160, UR11, R9, 0x2, P5 ;  /* 0x0000000ba0097c11 */ /* 0x000fe2000a8f1409 */
[----:B------:R0:W-:Y:S05]  /*63b0*/  @P3 STG.E desc[UR14][R146.64+0x20], R5 ;  /* 0x0000200592003986 */ /* 0x0001ea000c10190e */
[----:B------:R-:W-:Y:S05]  /*63c0*/  @!P2 BRA `(.L_x_148) ;  /* 0x000000000004a947 */ /* 0x000fea0003800000 */
[----:B------:R0:W5:Y:S02]  /*63d0*/  LDG.E.LTC128B R224, desc[UR14][R8.64+0x20] ;  /* 0x0000200e08e07981 */ /* 0x000164000c1e1920 */
.L_x_148:
[----:B------:R-:W-:Y:S05]  /*63e0*/  BSYNC B1 ;  /* 0x0000000000017941 */ /* 0x000fea0003800000 */
.L_x_147:
[----:B-----5:R-:W-:Y:S01]  /*63f0*/  FMUL R150, R224, R15 ;  /* 0x0000000fe0967220 */ /* 0x020fe20000400000 */
[----:B------:R-:W-:Y:S01]  /*6400*/  ISETP.GT.AND P3, PT, R12, RZ, P1 ;  /* 0x000000ff0c00720c */ /* 0x000fe20000f64270 */
[----:B------:R-:W-:Y:S02]  /*6410*/  BSSY B1, `(.L_x_149) ;  /* 0x0000005000017945 */ /* 0x000fe40003800000 */
[----:B------:R-:W-:-:S05]  /*6420*/  FFMA R151, R151, R16, R150 ;  /* 0x0000001097977223 */ /* 0x000fca0000000096 */
[----:B------:R0:W-:Y:S05]  /*6430*/  @P2 STG.E desc[UR14][R18.64+0x20], R151 ;  /* 0x0000209712002986 */ /* 0x0001ea000c10190e */
[----:B------:R-:W-:Y:S05]  /*6440*/  @!P3 BRA `(.L_x_150) ;  /* 0x000000000004b947 */ /* 0x000fea0003800000 */
[----:B------:R0:W5:Y:S02]  /*6450*/  LDG.E.LTC128B R224, desc[UR14][R20.64+0x200] ;  /* 0x0002000e14e07981 */ /* 0x000164000c1e1920 */
.L_x_150:
[----:B------:R-:W-:Y:S05]  /*6460*/  BSYNC B1 ;  /* 0x0000000000017941 */ /* 0x000fea0003800000 */
.L_x_149:
[----:B0----5:R-:W-:Y:S01]  /*6470*/  FMUL R5, R224, R15 ;  /* 0x0000000fe0057220 */ /* 0x021fe20000400000 */
[----:B------:R-:W-:Y:S01]  /*6480*/  ISETP.GT.AND P5, PT, R12, 0x1, P1 ;  /* 0x000000010c00780c */ /* 0x000fe20000fa4270 */
[----:B------:R-:W-:Y:S01]  /*6490*/  BSSY B1, `(.L_x_151) ;  /* 0x0000006000017945 */ /* 0x000fe20003800000 */
[----:B------:R-:W-:Y:S01]  /*64a0*/  ISETP.GT.AND P2, PT, R13, 0x88, PT ;  /* 0x000000880d00780c */ /* 0x000fe20003f44270 */
[----:B------:R-:W-:-:S05]  /*64b0*/  FFMA R5, R24, R16, R5 ;  /* 0x0000001018057223 */ /* 0x000fca0000000005 */
[----:B------:R0:W-:Y:S05]  /*64c0*/  @P3 STG.E desc[UR14][R152.64+0x200], R5 ;  /* 0x0002000598003986 */ /* 0x0001ea000c10190e */
[----:B------:R-:W-:Y:S05]  /*64d0*/  @!P5 BRA `(.L_x_152) ;  /* 0x000000000004d947 */ /* 0x000fea0003800000 */
[----:B------:R0:W5:Y:S02]  /*64e0*/  LDG.E.LTC128B R224, desc[UR14][R88.64+0x200] ;  /* 0x0002000e58e07981 */ /* 0x000164000c1e1920 */
.L_x_152:
[----:B------:R-:W-:Y:S05]  /*64f0*/  BSYNC B1 ;  /* 0x0000000000017941 */ /* 0x000fea0003800000 */
.L_x_151:
[----:B-----5:R-:W-:Y:S01]  /*6500*/  FMUL R24, R224, R15 ;  /* 0x0000000fe0187220 */ /* 0x020fe20000400000 */
[----:B------:R-:W-:Y:S01]  /*6510*/  ISETP.GT.AND P3, PT, R12, RZ, P2 ;  /* 0x000000ff0c00720c */ /* 0x000fe20001764270 */
[----:B------:R-:W-:Y:S02]  /*6520*/  BSSY B1, `(.L_x_153) ;  /* 0x0000005000017945 */ /* 0x000fe40003800000 */
[----:B------:R-:W-:-:S05]  /*6530*/  FFMA R25, R25, R16, R24 ;  /* 0x0000001019197223 */ /* 0x000fca0000000018 */
[----:B------:R0:W-:Y:S05]  /*6540*/  @P5 STG.E desc[UR14][R22.64+0x200], R25 ;  /* 0x0002001916005986 */ /* 0x0001ea000c10190e */
[----:B------:R-:W-:Y:S05]  /*6550*/  @!P3 BRA `(.L_x_154) ;  /* 0x000000000004b947 */ /* 0x000fea0003800000 */
[----:B------:R0:W5:Y:S02]  /*6560*/  LDG.E.LTC128B R224, desc[UR14][R20.64+0x220] ;  /* 0x0002200e14e07981 */ /* 0x000164000c1e1920 */
.L_x_154:
[----:B------:R-:W-:Y:S05]  /*6570*/  BSYNC B1 ;  /* 0x0000000000017941 */ /* 0x000fea0003800000 */
.L_x_153:
[----:B0----5:R-:W-:Y:S01]  /*6580*/  FMUL R5, R224, R15 ;  /* 0x0000000fe0057220 */ /* 0x021fe20000400000 */
[----:B------:R-:W-:Y:S01]  /*6590*/  ISETP.GT.AND P5, PT, R12, 0x1, P2 ;  /* 0x000000010c00780c */ /* 0x000fe200017a4270 */
[----:B------:R-:W-:Y:S02]  /*65a0*/  BSSY B1, `(.L_x_155) ;  /* 0x0000005000017945 */ /* 0x000fe40003800000 */
[----:B------:R-:W-:-:S05]  /*65b0*/  FFMA R5, R26, R16, R5 ;  /* 0x000000101a057223 */ /* 0x000fca0000000005 */
[----:B------:R0:W-:Y:S05]  /*65c0*/  @P3 STG.E desc[UR14][R152.64+0x220], R5 ;  /* 0x0002200598003986 */ /* 0x0001ea000c10190e */
[----:B------:R-:W-:Y:S05]  /*65d0*/  @!P5 BRA `(.L_x_156) ;  /* 0x000000000004d947 */ /* 0x000fea0003800000 */
[----:B------:R0:W5:Y:S02]  /*65e0*/  LDG.E.LTC128B R224, desc[UR14][R88.64+0x220] ;  /* 0x0002200e58e07981 */ /* 0x000164000c1e1920 */
.L_x_156:
[----:B------:R-:W-:Y:S05]  /*65f0*/  BSYNC B1 ;  /* 0x0000000000017941 */ /* 0x000fea0003800000 */
.L_x_155:
[----:B-----5:R-:W-:Y:S01]  /*6600*/  FMUL R20, R224, R15 ;  /* 0x0000000fe0147220 */ /* 0x020fe20000400000 */
[----:B------:R-:W-:Y:S01]  /*6610*/  ISETP.GT.AND P3, PT, R12, 0x8, P1 ;  /* 0x000000080c00780c */ /* 0x000fe20000f64270 */
[----:B------:R-:W-:Y:S02]  /*6620*/  BSSY B1, `(.L_x_157) ;  /* 0x0000005000017945 */ /* 0x000fe40003800000 */
[----:B------:R-:W-:-:S05]  /*6630*/  FFMA R27, R27, R16, R20 ;  /* 0x000000101b1b7223 */ /* 0x000fca0000000014 */
[----:B------:R0:W-:Y:S05]  /*6640*/  @P5 STG.E desc[UR14][R22.64+0x220], R27 ;  /* 0x0002201b16005986 */ /* 0x0001ea000c10190e */
[----:B------:R-:W-:Y:S05]  /*6650*/  @!P3 BRA `(.L_x_158) ;  /* 0x000000000004b947 */ /* 0x000fea0003800000 */
[----:B------:R0:W5:Y:S02]  /*6660*/  LDG.E.LTC128B R224, desc[UR14][R162.64+0x200] ;  /* 0x0002000ea2e07981 */ /* 0x000164000c1e1920 */
.L_x_158:
[----:B------:R-:W-:Y:S05]  /*6670*/  BSYNC B1 ;  /* 0x0000000000017941 */ /* 0x000fea0003800000 */
.L_x_157:
[----:B0----5:R-:W-:Y:S01]  /*6680*/  FMUL R5, R224, R15 ;  /* 0x0000000fe0057220 */ /* 0x021fe20000400000 */
[----:B------:R-:W-:Y:S01]  /*6690*/  ISETP.GT.AND P5, PT, R12, 0x9, P1 ;  /* 0x000000090c00780c */ /* 0x000fe20000fa4270 */
[----:B------:R-:W-:Y:S02]  /*66a0*/  BSSY B1, `(.L_x_159) ;  /* 0x0000005000017945 */ /* 0x000fe40003800000 */
[----:B------:R-:W-:-:S05]  /*66b0*/  FFMA R5, R28, R16, R5 ;  /* 0x000000101c057223 */ /* 0x000fca0000000005 */
[----:B------:R0:W-:Y:S05]  /*66c0*/  @P3 STG.E desc[UR14][R164.64+0x200], R5 ;  /* 0x00020005a4003986 */ /* 0x0001ea000c10190e */
[----:B------:R-:W-:Y:S05]  /*66d0*/  @!P5 BRA `(.L_x_160) ;  /* 0x000000000004d947 */ /* 0x000fea0003800000 */
[----:B------:R0:W5:Y:S02]  /*66e0*/  LDG.E.LTC128B R224, desc[UR14][R92.64+0x200] ;  /* 0x0002000e5ce07981 */ /* 0x000164000c1e1920 */
.L_x_160:
[----:B------:R-:W-:Y:S05]  /*66f0*/  BSYNC B1 ;  /* 0x0000000000017941 */ /* 0x000fea0003800000 */
.L_x_159:
[----:B-----5:R-:W-:Y:S01]  /*6700*/  FMUL R20, R224, R15 ;  /* 0x0000000fe0147220 */ /* 0x020fe20000400000 */
[----:B------:R-:W-:Y:S01]  /*6710*/  ISETP.GT.AND P3, PT, R12, 0x8, P2 ;  /* 0x000000080c00780c */ /* 0x000fe20001764270 */
[----:B------:R-:W-:Y:S02]  /*6720*/  BSSY B1, `(.L_x_161) ;  /* 0x0000005000017945 */ /* 0x000fe40003800000 */
[----:B------:R-:W-:-:S05]  /*6730*/  FFMA R29, R29, R16, R20 ;  /* 0x000000101d1d7223 */ /* 0x000fca0000000014 */
[----:B------:R0:W-:Y:S05]  /*6740*/  @P5 STG.E desc[UR14][R90.64+0x200], R29 ;  /* 0x0002001d5a005986 */ /* 0x0001ea000c10190e */
[----:B------:R-:W-:Y:S05]  /*6750*/  @!P3 BRA `(.L_x_162) ;  /* 0x000000000004b947 */ /* 0x000fea0003800000 */
[----:B------:R0:W5:Y:S02]  /*6760*/  LDG.E.LTC128B R224, desc[UR14][R162.64+0x220] ;  /* 0x0002200ea2e07981 */ /* 0x000164000c1e1920 */
.L_x_162:
[----:B------:R-:W-:Y:S05]  /*6770*/  BSYNC B1 ;  /* 0x0000000000017941 */ /* 0x000fea0003800000 */
.L_x_161:
[----:B0----5:R-:W-:Y:S01]  /*6780*/  FMUL R5, R224, R15 ;  /* 0x0000000fe0057220 */ /* 0x021fe20000400000 */
[----:B------:R-:W-:Y:S01]  /*6790*/  ISETP.GT.AND P5, PT, R12, 0x9, P2 ;  /* 0x000000090c00780c */ /* 0x000fe200017a4270 */
[----:B------:R-:W-:Y:S02]  /*67a0*/  BSSY B1, `(.L_x_163) ;  /* 0x0000005000017945 */ /* 0x000fe40003800000 */
[----:B------:R-:W-:-:S05]  /*67b0*/  FFMA R5, R30, R16, R5 ;  /* 0x000000101e057223 */ /* 0x000fca0000000005 */
[----:B------:R0:W-:Y:S05]  /*67c0*/  @P3 STG.E desc[UR14][R164.64+0x220], R5 ;  /* 0x00022005a4003986 */ /* 0x0001ea000c10190e */
[----:B------:R-:W-:Y:S05]  /*67d0*/  @!P5 BRA `(.L_x_164) ;  /* 0x000000000004d947 */ /* 0x000fea0003800000 */
[----:B------:R0:W5:Y:S02]  /*67e0*/  LDG.E.LTC128B R224, desc[UR14][R92.64+0x220] ;  /* 0x0002200e5ce07981 */ /* 0x000164000c1e1920 */
.L_x_164:
[----:B------:R-:W-:Y:S05]  /*67f0*/  BSYNC B1 ;  /* 0x0000000000017941 */ /* 0x000fea0003800000 */
.L_x_163:
[----:B-----5:R-:W-:Y:S01]  /*6800*/  FMUL R20, R224, R15 ;  /* 0x0000000fe0147220 */ /* 0x020fe20000400000 */
[----:B------:R-:W-:Y:S01]  /*6810*/  ISETP.GT.AND P3, PT, R12, 0x10, P1 ;  /* 0x000000100c00780c */ /* 0x000fe20000f64270 */
[----:B------:R-:W-:Y:S02]  /*6820*/  BSSY B1, `(.L_x_165) ;  /* 0x0000005000017945 */ /* 0x000fe40003800000 */
[----:B------:R-:W-:-:S05]  /*6830*/  FFMA R31, R31, R16, R20 ;  /* 0x000000101f1f7223 */ /* 0x000fca0000000014 */
[----:B------:R0:W-:Y:S05]  /*6840*/  @P5 STG.E desc[UR14][R90.64+0x220], R31 ;  /* 0x0002201f5a005986 */ /* 0x0001ea000c10190e */
[----:B------:R-:W-:Y:S05]  /*6850*/  @!P3 BRA `(.L_x_166) ;  /* 0x000000000004b947 */ /* 0x000fea0003800000 */
[----:B------:R0:W5:Y:S02]  /*6860*/  LDG.E.LTC128B R224, desc[UR14][R166.64+0x200] ;  /* 0x0002000ea6e07981 */ /* 0x000164000c1e1920 */
.L_x_166:
[----:B------:R-:W-:Y:S05]  /*6870*/  BSYNC B1 ;  /* 0x0000000000017941 */ /* 0x000fea0003800000 */
.L_x_165:
[----:B0----5:R-:W-:Y:S01]  /*6880*/  FMUL R5, R224, R15 ;  /* 0x0000000fe0057220 */ /* 0x021fe20000400000 */
[----:B------:R-:W-:Y:S01]  /*6890*/  ISETP.GT.AND P5, PT, R12, 0x11, P1 ;  /* 0x000000110c00780c */ /* 0x000fe20000fa4270 */
[----:B------:R-:W-:Y:S02]  /*68a0*/  BSSY B1, `(.L_x_167) ;  /* 0x0000005000017945 */ /* 0x000fe40003800000 */
[----:B------:R-:W-:-:S05]  /*68b0*/  FFMA R5, R32, R16, R5 ;  /* 0x0000001020057223 */ /* 0x000fca0000000005 */
[----:B------:R0:W-:Y:S05]  /*68c0*/  @P3 STG.E desc[UR14][R168.64+0x200], R5 ;  /* 0x00020005a8003986 */ /* 0x0001ea000c10190e */
[----:B------:R-:W-:Y:S05]  /*68d0*/  @!P5 BRA `(.L_x_168) ;  /* 0x000000000004d947 */ /* 0x000fea0003800000 */
[----:B------:R0:W5:Y:S02]  /*68e0*/  LDG.E.LTC128B R224, desc[UR14][R96.64+0x200] ;  /* 0x0002000e60e07981 */ /* 0x000164000c1e1920 */
.L_x_168:
[----:B------:R-:W-:Y:S05]  /*68f0*/  BSYNC B1 ;  /* 0x0000000000017941 */ /* 0x000fea0003800000 */
.L_x_167:
[----:B-----5:R-:W-:Y:S01]  /*6900*/  FMUL R20, R224, R15 ;  /* 0x0000000fe0147220 */ /* 0x020fe20000400000 */
[----:B------:R-:W-:Y:S01]  /*6910*/  ISETP.GT.AND P3, PT, R12, 0x10, P2 ;  /* 0x000000100c00780c */ /* 0x000fe20001764270 */
[----:B------:R-:W-:Y:S02]  /*6920*/  BSSY B1, `(.L_x_169) ;  /* 0x0000005000017945 */ /* 0x000fe40003800000 */
[----:B------:R-:W-:-:S05]  /*6930*/  FFMA R33, R33, R16, R20 ;  /* 0x0000001021217223 */ /* 0x000fca0000000014 */
[----:B------:R0:W-:Y:S05]  /*6940*/  @P5 STG.E desc[UR14][R94.64+0x200], R33 ;  /* 0x000200215e005986 */ /* 0x0001ea000c10190e */
[----:B------:R-:W-:Y:S05]  /*6950*/  @!P3 BRA `(.L_x_170) ;  /* 0x000000000004b947 */ /* 0x000fea0003800000 */
[----:B------:R0:W5:Y:S02]  /*6960*/  LDG.E.LTC128B R224, desc[UR14][R166.64+0x220] ;  /* 0x0002200ea6e07981 */ /* 0x000164000c1e1920 */
.L_x_170:
[----:B------:R-:W-:Y:S05]  /*6970*/  BSYNC B1 ;  /* 0x0000000000017941 */ /* 0x000fea0003800000 */
.L_x_169:
[----:B0----5:R-:W-:Y:S01]  /*6980*/  FMUL R5, R224, R15 ;  /* 0x0000000fe0057220 */ /* 0x021fe20000400000 */
[----:B------:R-:W-:Y:S01]  /*6990*/  ISETP.GT.AND P5, PT, R12, 0x11, P2 ;  /* 0x000000110c00780c */ /* 0x000fe200017a4270 */
[----:B------:R-:W-:Y:S02]  /*69a0*/  BSSY B1, `(.L_x_171) ;  /* 0x0000005000017945 */ /* 0x000fe40003800000 */
[----:B------:R-:W-:-:S05]  /*69b0*/  FFMA R5, R34, R16, R5 ;  /* 0x0000001022057223 */ /* 0x000fca0000000005 */
[----:B------:R0:W-:Y:S05]  /*69c0*/  @P3 STG.E desc[UR14][R168.64+0x220], R5 ;  /* 0x00022005a8003986 */ /* 0x0001ea000c10190e */
[----:B------:R-:W-:Y:S05]  /*69d0*/  @!P5 BRA `(.L_x_172) ;  /* 0x000000000004d947 */ /* 0x000fea0003800000 */
[----:B------:R0:W5:Y:S02]  /*69e0*/  LDG.E.LTC128B R224, desc[UR14][R96.64+0x220] ;  /* 0x0002200e60e07981 */ /* 0x000164000c1e1920 */
.L_x_172:
[----:B------:R-:W-:Y:S05]  /*69f0*/  BSYNC B1 ;  /* 0x0000000000017941 */ /* 0x000fea0003800000 */
.L_x_171:
[----:B-----5:R-:W-:Y:S01]  /*6a00*/  FMUL R20, R224, R15 ;  /* 0x0000000fe0147220 */ /* 0x020fe20000400000 */
[----:B------:R-:W-:Y:S01]  /*6a10*/  ISETP.GT.AND P3, PT, R12, 0x18, P1 ;  /* 0x000000180c00780c */ /* 0x000fe20000f64270 */
[----:B------:R-:W-:Y:S02]  /*6a20*/  BSSY B1, `(.L_x_173) ;  /* 0x0000005000017945 */ /* 0x000fe40003800000 */
[----:B------:R-:W-:-:S05]  /*6a30*/  FFMA R35, R35, R16, R20 ;  /* 0x0000001023237223 */ /* 0x000fca0000000014 */
[----:B------:R0:W-:Y:S05]  /*6a40*/  @P5 STG.E desc[UR14][R94.64+0x220], R35 ;  /* 0x000220235e005986 */ /* 0x0001ea000c10190e */
[----:B------:R-:W-:Y:S05]  /*6a50*/  @!P3 BRA `(.L_x_174) ;  /* 0x000000000004b947 */ /* 0x000fea0003800000 */
[----:B------:R0:W5:Y:S02]  /*6a60*/  LDG.E.LTC128B R224, desc[UR14][R98.64+0x200] ;  /* 0x0002000e62e07981 */ /* 0x000164000c1e1920 */
.L_x_174:
[----:B------:R-:W-:Y:S05]  /*6a70*/  BSYNC B1 ;  /* 0x0000000000017941 */ /* 0x000fea0003800000 */
.L_x_173:
[----:B0----5:R-:W-:Y:S01]  /*6a80*/  FMUL R5, R224, R15 ;  /* 0x0000000fe0057220 */ /* 0x021fe20000400000 */
[----:B------:R-:W-:Y:S01]  /*6a90*/  ISETP.GT.AND P5, PT, R12, 0x19, P1 ;  /* 0x000000190c00780c */ /* 0x000fe20000fa4270 */
[----:B------:R-:W-:Y:S02]  /*6aa0*/  BSSY B1, `(.L_x_175) ;  /* 0x0000005000017945 */ /* 0x000fe40003800000 */
[----:B------:R-:W-:-:S05]  /*6ab0*/  FFMA R5, R36, R16, R5 ;  /* 0x0000001024057223 */ /* 0x000fca0000000005 */
[----:B------:R0:W-:Y:S05]  /*6ac0*/  @P3 STG.E desc[UR14][R172.64+0x200], R5 ;  /* 0x00020005ac003986 */ /* 0x0001ea000c10190e */
[----:B------:R-:W-:Y:S05]  /*6ad0*/  @!P5 BRA `(.L_x_176) ;  /* 0x000000000004d947 */ /* 0x000fea0003800000 */
[----:B------:R0:W5:Y:S02]  /*6ae0*/  LDG.E.LTC128B R224, desc[UR14][R100.64+0x200] ;  /* 0x0002000e64e07981 */ /* 0x000164000c1e1920 */
.L_x_176:
[----:B------:R-:W-:Y:S05]  /*6af0*/  BSYNC B1 ;  /* 0x0000000000017941 */ /* 0x000fea0003800000 */
.L_x_175:
[----:B-----5:R-:W-:Y:S01]  /*6b00*/  FMUL R20, R224, R15 ;  /* 0x0000000fe0147220 */ /* 0x020fe20000400000 */
[----:B------:R-:W-:Y:S01]  /*6b10*/  ISETP.GT.AND P3, PT, R12, 0x18, P2 ;  /* 0x000000180c00780c */ /* 0x000fe20001764270 */
[----:B------:R-:W-:Y:S02]  /*6b20*/  BSSY B1, `(.L_x_177) ;  /* 0x0000005000017945 */ /* 0x000fe40003800000 */
[----:B------:R-:W-:-:S05]  /*6b30*/  FFMA R37, R37, R16, R20 ;  /* 0x0000001025257223 */ /* 0x000fca0000000014 */
[----:B------:R0:W-:Y:S05]  /*6b40*/  @P5 STG.E desc[UR14][R170.64+0x200], R37 ;  /* 0x00020025aa005986 */ /* 0x0001ea000c10190e */
[----:B------:R-:W-:Y:S05]  /*6b50*/  @!P3 BRA `(.L_x_178) ;  /* 0x000000000004b947 */ /* 0x000fea0003800000 */
[----:B------:R0:W5:Y:S02]  /*6b60*/  LDG.E.LTC128B R224, desc[UR14][R98.64+0x220] ;  /* 0x0002200e62e07981 */ /* 0x000164000c1e1920 */
.L_x_178:
[----:B------:R-:W-:Y:S05]  /*6b70*/  BSYNC B1 ;  /* 0x0000000000017941 */ /* 0x000fea0003800000 */
.L_x_177:
[----:B0----5:R-:W-:Y:S01]  /*6b80*/  FMUL R5, R224, R15 ;  /* 0x0000000fe0057220 */ /* 0x021fe20000400000 */
[----:B------:R-:W-:Y:S01]  /*6b90*/  ISETP.GT.AND P5, PT, R12, 0x19, P2 ;  /* 0x000000190c00780c */ /* 0x000fe200017a4270 */
[----:B------:R-:W-:Y:S02]  /*6ba0*/  BSSY B1, `(.L_x_179) ;  /* 0x0000005000017945 */ /* 0x000fe40003800000 */
[----:B------:R-:W-:-:S05]  /*6bb0*/  FFMA R5, R38, R16, R5 ;  /* 0x0000001026057223 */ /* 0x000fca0000000005 */
[----:B------:R0:W-:Y:S05]  /*6bc0*/  @P3 STG.E desc[UR14][R172.64+0x220], R5 ;  /* 0x00022005ac003986 */ /* 0x0001ea000c10190e */
[----:B------:R-:W-:Y:S05]  /*6bd0*/  @!P5 BRA `(.L_x_180) ;  /* 0x000000000004d947 */ /* 0x000fea0003800000 */
[----:B------:R0:W5:Y:S02]  /*6be0*/  LDG.E.LTC128B R224, desc[UR14][R100.64+0x220] ;  /* 0x0002200e64e07981 */ /* 0x000164000c1e1920 */
.L_x_180:
[----:B------:R-:W-:Y:S05]  /*6bf0*/  BSYNC B1 ;  /* 0x0000000000017941 */ /* 0x000fea0003800000 */
.L_x_179:
[----:B-----5:R-:W-:Y:S01]  /*6c00*/  FMUL R20, R224, R15 ;  /* 0x0000000fe0147220 */ /* 0x020fe20000400000 */
[----:B------:R-:W-:Y:S01]  /*6c10*/  ISETP.GT.AND P3, PT, R12, 0x20, P1 ;  /* 0x000000200c00780c */ /* 0x000fe20000f64270 */
[----:B------:R-:W-:Y:S02]  /*6c20*/  BSSY B1, `(.L_x_181) ;  /* 0x0000005000017945 */ /* 0x000fe40003800000 */
[----:B------:R-:W-:-:S05]  /*6c30*/  FFMA R39, R39, R16, R20 ;  /* 0x0000001027277223 */ /* 0x000fca0000000014 */
[----:B------:R0:W-:Y:S05]  /*6c40*/  @P5 STG.E desc[UR14][R170.64+0x220], R39 ;  /* 0x00022027aa005986 */ /* 0x0001ea000c10190e */
[----:B------:R-:W-:Y:S05]  /*6c50*/  @!P3 BRA `(.L_x_182) ;  /* 0x000000000004b947 */ /* 0x000fea0003800000 */
[----:B------:R0:W5:Y:S02]  /*6c60*/  LDG.E.LTC128B R224, desc[UR14][R174.64+0x200] ;  /* 0x0002000eaee07981 */ /* 0x000164000c1e1920 */
.L_x_182:
[----:B------:R-:W-:Y:S05]  /*6c70*/  BSYNC B1 ;  /* 0x0000000000017941 */ /* 0x000fea0003800000 */
.L_x_181:
[----:B0----5:R-:W-:Y:S01]  /*6c80*/  FMUL R5, R224, R15 ;  /* 0x0000000fe0057220 */ /* 0x021fe20000400000 */
[----:B------:R-:W-:Y:S01]  /*6c90*/  ISETP.GT.AND P5, PT, R12, 0x21, P1 ;  /* 0x000000210c00780c */ /* 0x000fe20000fa4270 */
[----:B------:R-:W-:Y:S02]  /*6ca0*/  BSSY B1, `(.L_x_183) ;  /* 0x0000005000017945 */ /* 0x000fe40003800000 */
[----:B------:R-:W-:-:S05]  /*6cb0*/  FFMA R5, R40, R16, R5 ;  /* 0x0000001028057223 */ /* 0x000fca0000000005 */
[----:B------:R0:W-:Y:S05]  /*6cc0*/  @P3 STG.E desc[UR14][R176.64+0x200], R5 ;  /* 0x00020005b0003986 */ /* 0x0001ea000c10190e */
[----:B------:R-:W-:Y:S05]  /*6cd0*/  @!P5 BRA `(.L_x_184) ;  /* 0x000000000004d947 */ /* 0x000fea0003800000 */
[----:B------:R0:W5:Y:S02]  /*6ce0*/  LDG.E.LTC128B R224, desc[UR14][R104.64+0x200] ;  /* 0x0002000e68e07981 */ /* 0x000164000c1e1920 */
.L_x_184:
[----:B------:R-:W-:Y:S05]  /*6cf0*/  BSYNC B1 ;  /* 0x0000000000017941 */ /* 0x000fea0003800000 */
.L_x_183:
[----:B-----5:R-:W-:Y:S01]  /*6d00*/  FMUL R20, R224, R15 ;  /* 0x0000000fe0147220 */ /* 0x020fe20000400000 */
[----:B------:R-:W-:Y:S01]  /*6d10*/  ISETP.GT.AND P3, PT, R12, 0x20, P2 ;  /* 0x000000200c00780c */ /* 0x000fe20001764270 */
[----:B------:R-:W-:Y:S02]  /*6d20*/  BSSY B1, `(.L_x_185) ;  /* 0x0000005000017945 */ /* 0x000fe40003800000 */
[----:B------:R-:W-:-:S05]  /*6d30*/  FFMA R41, R41, R16, R20 ;  /* 0x0000001029297223 */ /* 0x000fca0000000014 */
[----:B------:R0:W-:Y:S05]  /*6d40*/  @P5 STG.E desc[UR14][R102.64+0x200], R41 ;  /* 0x0002002966005986 */ /* 0x0001ea000c10190e */
[----:B------:R-:W-:Y:S05]  /*6d50*/  @!P3 BRA `(.L_x_186) ;  /* 0x000000000004b947 */ /* 0x000fea0003800000 */
[----:B------:R0:W5:Y:S02]  /*6d60*/  LDG.E.LTC128B R224, desc[UR14][R174.64+0x220] ;  /* 0x0002200eaee07981 */ /* 0x000164000c1e1920 */
.L_x_186:
[----:B------:R-:W-:Y:S05]  /*6d70*/  BSYNC B1 ;  /* 0x0000000000017941 */ /* 0x000fea0003800000 */
.L_x_185:
[----:B0----5:R-:W-:Y:S01]  /*6d80*/  FMUL R5, R224, R15 ;  /* 0x0000000fe0057220 */ /* 0x021fe20000400000 */
[----:B------:R-:W-:Y:S01]  /*6d90*/  ISETP.GT.AND P5, PT, R12, 0x21, P2 ;  /* 0x000000210c00780c */ /* 0x000fe200017a4270 */
[----:B------:R-:W-:Y:S02]  /*6da0*/  BSSY B1, `(.L_x_187) ;  /* 0x0000005000017945 */ /* 0x000fe40003800000 */
[----:B------:R-:W-:-:S05]  /*6db0*/  FFMA R5, R42, R16, R5 ;  /* 0x000000102a057223 */ /* 0x000fca0000000005 */
[----:B------:R0:W-:Y:S05]  /*6dc0*/  @P3 STG.E desc[UR14][R176.64+0x220], R5 ;  /* 0x00022005b0003986 */ /* 0x0001ea000c10190e */
[----:B------:R-:W-:Y:S05]  /*6dd0*/  @!P5 BRA `(.L_x_188) ;  /* 0x000000000004d947 */ /* 0x000fea0003800000 */
[----:B------:R0:W5:Y:S02]  /*6de0*/  LDG.E.LTC128B R224, desc[UR14][R104.64+0x220] ;  /* 0x0002200e68e07981 */ /* 0x000164000c1e1920 */
.L_x_188:
[----:B------:R-:W-:Y:S05]  /*6df0*/  BSYNC B1 ;  /* 0x0000000000017941 */ /* 0x000fea0003800000 */
.L_x_187:
[----:B-----5:R-:W-:Y:S01]  /*6e00*/  FMUL R20, R224, R15 ;  /* 0x0000000fe0147220 */ /* 0x020fe20000400000 */
[----:B------:R-:W-:Y:S01]  /*6e10*/  ISETP.GT.AND P3, PT, R12, 0x28, P1 ;  /* 0x000000280c00780c */ /* 0x000fe20000f64270 */
[----:B------:R-:W-:Y:S02]  /*6e20*/  BSSY B1, `(.L_x_189) ;  /* 0x0000005000017945 */ /* 0x000fe40003800000 */
[----:B------:R-:W-:-:S05]  /*6e30*/  FFMA R43, R43, R16, R20 ;  /* 0x000000102b2b7223 */ /* 0x000fca0000000014 */
[----:B------:R0:W-:Y:S05]  /*6e40*/  @P5 STG.E desc[UR14][R102.64+0x220], R43 ;  /* 0x0002202b66005986 */ /* 0x0001ea000c10190e */
[----:B------:R-:W-:Y:S05]  /*6e50*/  @!P3 BRA `(.L_x_190) ;  /* 0x000000000004b947 */ /* 0x000fea0003800000 */
[----:B------:R0:W5:Y:S02]  /*6e60*/  LDG.E.LTC128B R224, desc[UR14][R106.64+0x200] ;  /* 0x0002000e6ae07981 */ /* 0x000164000c1e1920 */
.L_x_190:
[----:B------:R-:W-:Y:S05]  /*6e70*/  BSYNC B1 ;  /* 0x0000000000017941 */ /* 0x000fea0003800000 */
.L_x_189:
[----:B0----5:R-:W-:Y:S01]  /*6e80*/  FMUL R5, R224, R15 ;  /* 0x0000000fe0057220 */ /* 0x021fe20000400000 */
[----:B------:R-:W-:Y:S01]  /*6e90*/  ISETP.GT.AND P5, PT, R12, 0x29, P1 ;  /* 0x000000290c00780c */ /* 0x000fe20000fa4270 */
[----:B------:R-:W-:Y:S02]  /*6ea0*/  BSSY B1, `(.L_x_191) ;  /* 0x0000005000017945 */ /* 0x000fe40003800000 */
[----:B------:R-:W-:-:S05]  /*6eb0*/  FFMA R5, R44, R16, R5 ;  /* 0x000000102c057223 */ /* 0x000fca0000000005 */
[----:B------:R0:W-:Y:S05]  /*6ec0*/  @P3 STG.E desc[UR14][R180.64+0x200], R5 ;  /* 0x00020005b4003986 */ /* 0x0001ea000c10190e */
[----:B------:R-:W-:Y:S05]  /*6ed0*/  @!P5 BRA `(.L_x_192) ;  /* 0x000000000004d947 */ /* 0x000fea0003800000 */
[----:B------:R0:W5:Y:S02]  /*6ee0*/  LDG.E.LTC128B R224, desc[UR14][R108.64+0x200] ;  /* 0x0002000e6ce07981 */ /* 0x000164000c1e1920 */
.L_x_192:
[----:B------:R-:W-:Y:S05]  /*6ef0*/  BSYNC B1 ;  /* 0x0000000000017941 */ /* 0x000fea0003800000 */
.L_x_191:
[----:B-----5:R-:W-:Y:S01]  /*6f00*/  FMUL R20, R224, R15 ;  /* 0x0000000fe0147220 */ /* 0x020fe20000400000 */
[----:B------:R-:W-:Y:S01]  /*6f10*/  ISETP.GT.AND P3, PT, R12, 0x28, P2 ;  /* 0x000000280c00780c */ /* 0x000fe20001764270 */
[----:B------:R-:W-:Y:S02]  /*6f20*/  BSSY B1, `(.L_x_193) ;  /* 0x0000005000017945 */ /* 0x000fe40003800000 */
[----:B------:R-:W-:-:S05]  /*6f30*/  FFMA R45, R45, R16, R20 ;  /* 0x000000102d2d7223 */ /* 0x000fca0000000014 */
[----:B------:R0:W-:Y:S05]  /*6f40*/  @P5 STG.E desc[UR14][R178.64+0x200], R45 ;  /* 0x0002002db2005986 */ /* 0x0001ea000c10190e */
[----:B------:R-:W-:Y:S05]  /*6f50*/  @!P3 BRA `(.L_x_194) ;  /* 0x000000000004b947 */ /* 0x000fea0003800000 */
[----:B------:R0:W5:Y:S02]  /*6f60*/  LDG.E.LTC128B R224, desc[UR14][R106.64+0x220] ;  /* 0x0002200e6ae07981 */ /* 0x000164000c1e1920 */
.L_x_194:
[----:B------:R-:W-:Y:S05]  /*6f70*/  BSYNC B1 ;  /* 0x0000000000017941 */ /* 0x000fea0003800000 */
.L_x_193:
[----:B0----5:R-:W-:Y:S01]  /*6f80*/  FMUL R5, R224, R15 ;  /* 0x0000000fe0057220 */ /* 0x021fe20000400000 */
[----:B------:R-:W-:Y:S01]  /*6f90*/  ISETP.GT.AND P5, PT, R12, 0x29, P2 ;  /* 0x000000290c00780c */ /* 0x000fe200017a4270 */
[----:B------:R-:W-:Y:S02]  /*6fa0*/  BSSY B1, `(.L_x_195) ;  /* 0x0000005000017945 */ /* 0x000fe40003800000 */
[----:B------:R-:W-:-:S05]  /*6fb0*/  FFMA R5, R46, R16, R5 ;  /* 0x000000102e057223 */ /* 0x000fca0000000005 */
[----:B------:R0:W-:Y:S05]  /*6fc0*/  @P3 STG.E desc[UR14][R180.64+0x220], R5 ;  /* 0x00022005b4003986 */ /* 0x0001ea000c10190e */
[----:B------:R-:W-:Y:S05]  /*6fd0*/  @!P5 BRA `(.L_x_196) ;  /* 0x000000000004d947 */ /* 0x000fea0003800000 */
[----:B------:R0:W5:Y:S02]  /*6fe0*/  LDG.E.LTC128B R224, desc[UR14][R108.64+0x220] ;  /* 0x0002200e6ce07981 */ /* 0x000164000c1e1920 */
.L_x_196:
[----:B------:R-:W-:Y:S05]  /*6ff0*/  BSYNC B1 ;  /* 0x0000000000017941 */ /* 0x000fea0003800000 */
.L_x_195:
[----:B-----5:R-:W-:Y:S01]  /*7000*/  FMUL R20, R224, R15 ;  /* 0x0000000fe0147220 */ /* 0x020fe20000400000 */
[----:B------:R-:W-:Y:S01]  /*7010*/  ISETP.GT.AND P3, PT, R12, 0x30, P1 ;  /* 0x000000300c00780c */ /* 0x000fe20000f64270 */
[----:B------:R-:W-:Y:S02]  /*7020*/  BSSY B1, `(.L_x_197) ;  /* 0x0000005000017945 */ /* 0x000fe40003800000 */
[----:B------:R-:W-:-:S05]  /*7030*/  FFMA R47, R47, R16, R20 ;  /* 0x000000102f2f7223 */ /* 0x000fca0000000014 */
[----:B------:R0:W-:Y:S05]  /*7040*/  @P5 STG.E desc[UR14][R178.64+0x220], R47 ;  /* 0x0002202fb2005986 */ /* 0x0001ea000c10190e */
[----:B------:R-:W-:Y:S05]  /*7050*/  @!P3 BRA `(.L_x_198) ;  /* 0x000000000004b947 */ /* 0x000fea0003800000 */
[----:B------:R0:W5:Y:S02]  /*7060*/  LDG.E.LTC128B R224, desc[UR14][R182.64+0x200] ;  /* 0x0002000eb6e07981 */ /* 0x000164000c1e1920 */
.L_x_198:
[----:B------:R-:W-:Y:S05]  /*7070*/  BSYNC B1 ;  /* 0x0000000000017941 */ /* 0x000fea0003800000 */
.L_x_197:
[----:B0----5:R-:W-:Y:S01]  /*7080*/  FMUL R5, R224, R15 ;  /* 0x0000000fe0057220 */ /* 0x021fe20000400000 */
[----:B------:R-:W-:Y:S01]  /*7090*/  ISETP.GT.AND P5, PT, R12, 0x31, P1 ;  /* 0x000000310c00780c */ /* 0x000fe20000fa4270 */
[----:B------:R-:W-:Y:S02]  /*70a0*/  BSSY B1, `(.L_x_199) ;  /* 0x0000005000017945 */ /* 0x000fe40003800000 */
[----:B------:R-:W-:-:S05]  /*70b0*/  FFMA R5, R48, R16, R5 ;  /* 0x0000001030057223 */ /* 0x000fca0000000005 */
[----:B------:R0:W-:Y:S05]  /*70c0*/  @P3 STG.E desc[UR14][R186.64+0x200], R5 ;  /* 0x00020005ba003986 */ /* 0x0001ea000c10190e */
[----:B------:R-:W-:Y:S05]  /*70d0*/  @!P5 BRA `(.L_x_200) ;  /* 0x000000000004d947 */ /* 0x000fea0003800000 */
[----:B------:R0:W5:Y:S02]  /*70e0*/  LDG.E.LTC128B R224, desc[UR14][R110.64+0x200] ;  /* 0x0002000e6ee07981 */ /* 0x000164000c1e1920 */
.L_x_200:
[----:B------:R-:W-:Y:S05]  /*70f0*/  BSYNC B1 ;  /* 0x0000000000017941 */ /* 0x000fea0003800000 */
.L_x_199:
[----:B-----5:R-:W-:Y:S01]  /*7100*/  FMUL R20, R224, R15 ;  /* 0x0000000fe0147220 */ /* 0x020fe20000400000 */
[----:B------:R-:W-:Y:S01]  /*7110*/  ISETP.GT.AND P3, PT, R12, 0x30, P2 ;  /* 0x000000300c00780c */ /* 0x000fe20001764270 */
[----:B------:R-:W-:Y:S02]  /*7120*/  BSSY B1, `(.L_x_201) ;  /* 0x0000005000017945 */ /* 0x000fe40003800000 */
[----:B------:R-:W-:-:S05]  /*7130*/  FFMA R49, R49, R16, R20 ;  /* 0x0000001031317223 */ /* 0x000fca0000000014 */
[----:B------:R0:W-:Y:S05]  /*7140*/  @P5 STG.E desc[UR14][R184.64+0x200], R49 ;  /* 0x00020031b8005986 */ /* 0x0001ea000c10190e */
[----:B------:R-:W-:Y:S05]  /*7150*/  @!P3 BRA `(.L_x_202) ;  /* 0x000000000004b947 */ /* 0x000fea0003800000 */
[----:B------:R0:W5:Y:S02]  /*7160*/  LDG.E.LTC128B R224, desc[UR14][R182.64+0x220] ;  /* 0x0002200eb6e07981 */ /* 0x000164000c1e1920 */
.L_x_202:
[----:B------:R-:W-:Y:S05]  /*7170*/  BSYNC B1 ;  /* 0x0000000000017941 */ /* 0x000fea0003800000 */
.L_x_201:
[----:B0----5:R-:W-:Y:S01]  /*7180*/  FMUL R5, R224, R15 ;  /* 0x0000000fe0057220 */ /* 0x021fe20000400000 */
[----:B------:R-:W-:Y:S01]  /*7190*/  ISETP.GT.AND P5, PT, R12, 0x31, P2 ;  /* 0x000000310c00780c */ /* 0x000fe200017a4270 */
[----:B------:R-:W-:Y:S02]  /*71a0*/  BSSY B1, `(.L_x_203) ;  /* 0x0000005000017945 */ /* 0x000fe40003800000 */
[----:B------:R-:W-:-:S05]  /*71b0*/  FFMA R5, R50, R16, R5 ;  /* 0x0000001032057223 */ /* 0x000fca0000000005 */
[----:B------:R0:W-:Y:S05]  /*71c0*/  @P3 STG.E desc[UR14][R186.64+0x220], R5 ;  /* 0x00022005ba003986 */ /* 0x0001ea000c10190e */
[----:B------:R-:W-:Y:S05]  /*71d0*/  @!P5 BRA `(.L_x_204) ;  /* 0x000000000004d947 */ /* 0x000fea0003800000 */
[----:B------:R0:W5:Y:S02]  /*71e0*/  LDG.E.LTC128B R224, desc[UR14][R110.64+0x220] ;  /* 0x0002200e6ee07981 */ /* 0x000164000c1e1920 */
.L_x_204:
[----:B------:R-:W-:Y:S05]  /*71f0*/  BSYNC B1 ;  /* 0x0000000000017941 */ /* 0x000fea0003800000 */
.L_x_203:
[----:B-----5:R-:W-:Y:S01]  /*7200*/  FMUL R20, R224, R15 ;  /* 0x0000000fe0147220 */ /* 0x020fe20000400000 */
[----:B------:R-:W-:Y:S01]  /*7210*/  ISETP.GT.AND P3, PT, R12, 0x38, P1 ;  /* 0x000000380c00780c */ /* 0x000fe20000f64270 */
[----:B------:R-:W-:Y:S02]  /*7220*/  BSSY B1, `(.L_x_205) ;  /* 0x0000005000017945 */ /* 0x000fe40003800000 */
[----:B------:R-:W-:-:S05]  /*7230*/  FFMA R51, R51, R16, R20 ;  /* 0x0000001033337223 */ /* 0x000fca0000000014 */
[----:B------:R0:W-:Y:S05]  /*7240*/  @P5 STG.E desc[UR14][R184.64+0x220], R51 ;  /* 0x00022033b8005986 */ /* 0x0001ea000c10190e */
[----:B------:R-:W-:Y:S05]  /*7250*/  @!P3 BRA `(.L_x_206) ;  /* 0x000000000004b947 */ /* 0x000fea0003800000 */
[----:B------:R0:W5:Y:S02]  /*7260*/  LDG.E.LTC128B R224, desc[UR14][R114.64+0x200] ;  /* 0x0002000e72e07981 */ /* 0x000164000c1e1920 */
.L_x_206:
[----:B------:R-:W-:Y:S05]  /*7270*/  BSYNC B1 ;  /* 0x0000000000017941 */ /* 0x000fea0003800000 */
.L_x_205:
[----:B0----5:R-:W-:Y:S01]  /*7280*/  FMUL R5, R224, R15 ;  /* 0x0000000fe0057220 */ /* 0x021fe20000400000 */
[----:B------:R-:W-:Y:S01]  /*7290*/  ISETP.GT.AND P5, PT, R12, 0x39, P1 ;  /* 0x000000390c00780c */ /* 0x000fe20000fa4270 */
[----:B------:R-:W-:Y:S02]  /*72a0*/  BSSY B1, `(.L_x_207) ;  /* 0x0000005000017945 */ /* 0x000fe40003800000 */
[----:B------:R-:W-:-:S05]  /*72b0*/  FFMA R5, R52, R16, R5 ;  /* 0x0000001034057223 */ /* 0x000fca0000000005 */
[----:B------:R0:W-:Y:S05]  /*72c0*/  @P3 STG.E desc[UR14][R188.64+0x200], R5 ;  /* 0x00020005bc003986 */ /* 0x0001ea000c10190e */
[----:B------:R-:W-:Y:S05]  /*72d0*/  @!P5 BRA `(.L_x_208) ;  /* 0x000000000004d947 */ /* 0x000fea0003800000 */
[----:B------:R0:W5:Y:S02]  /*72e0*/  LDG.E.LTC128B R224, desc[UR14][R116.64+0x200] ;  /* 0x0002000e74e07981 */ /* 0x000164000c1e1920 */
.L_x_208:
[----:B------:R-:W-:Y:S05]  /*72f0*/  BSYNC B1 ;  /* 0x0000000000017941 */ /* 0x000fea0003800000 */
.L_x_207:
[----:B-----5:R-:W-:Y:S01]  /*7300*/  FMUL R20, R224, R15 ;  /* 0x0000000fe0147220 */ /* 0x020fe20000400000 */
[----:B------:R-:W-:Y:S01]  /*7310*/  ISETP.GT.AND P3, PT, R12, 0x38, P2 ;  /* 0x000000380c00780c */ /* 0x000fe20001764270 */
[----:B------:R-:W-:Y:S02]  /*7320*/  BSSY B1, `(.L_x_209) ;  /* 0x0000005000017945 */ /* 0x000fe40003800000 */
[----:B------:R-:W-:-:S05]  /*7330*/  FFMA R53, R53, R16, R20 ;  /* 0x0000001035357223 */ /* 0x000fca0000000014 */
[----:B------:R0:W-:Y:S05]  /*7340*/  @P5 STG.E desc[UR14][R112.64+0x200], R53 ;  /* 0x0002003570005986 */ /* 0x0001ea000c10190e */
[----:B------:R-:W-:Y:S05]  /*7350*/  @!P3 BRA `(.L_x_210) ;  /* 0x000000000004b947 */ /* 0x000fea0003800000 */
[----:B------:R0:W5:Y:S02]  /*7360*/  LDG.E.LTC128B R224, desc[UR14][R114.64+0x220] ;  /* 0x0002200e72e07981 */ /* 0x000164000c1e1920 */
.L_x_210:
[----:B------:R-:W-:Y:S05]  /*7370*/  BSYNC B1 ;  /* 0x0000000000017941 */ /* 0x000fea0003800000 */
.L_x_209:
[----:B0----5:R-:W-:Y:S01]  /*7380*/  FMUL R5, R224, R15 ;  /* 0x0000000fe0057220 */ /* 0x021fe20000400000 */
[----:B------:R-:W-:Y:S01]  /*7390*/  ISETP.GT.AND P5, PT, R12, 0x39, P2 ;  /* 0x000000390c00780c */ /* 0x000fe200017a4270 */
[----:B------:R-:W-:Y:S02]  /*73a0*/  BSSY B1, `(.L_x_211) ;  /* 0x0000005000017945 */ /* 0x000fe40003800000 */
[----:B------:R-:W-:-:S05]  /*73b0*/  FFMA R5, R54, R16, R5 ;  /* 0x0000001036057223 */ /* 0x000fca0000000005 */
[----:B------:R0:W-:Y:S05]  /*73c0*/  @P3 STG.E desc[UR14][R188.64+0x220], R5 ;  /* 0x00022005bc003986 */ /* 0x0001ea000c10190e */
[----:B------:R-:W-:Y:S05]  /*73d0*/  @!P5 BRA `(.L_x_212) ;  /* 0x000000000004d947 */ /* 0x000fea0003800000 */
[----:B------:R0:W5:Y:S02]  /*73e0*/  LDG.E.LTC128B R224, desc[UR14][R116.64+0x220] ;  /* 0x0002200e74e07981 */ /* 0x000164000c1e1920 */
.L_x_212:
[----:B------:R-:W-:Y:S05]  /*73f0*/  BSYNC B1 ;  /* 0x0000000000017941 */ /* 0x000fea0003800000 */
.L_x_211:
[----:B-----5:R-:W-:Y:S01]  /*7400*/  FMUL R20, R224, R15 ;  /* 0x0000000fe0147220 */ /* 0x020fe20000400000 */
[----:B------:R-:W-:Y:S01]  /*7410*/  ISETP.GT.AND P3, PT, R12, 0x40, P1 ;  /* 0x000000400c00780c */ /* 0x000fe20000f64270 */
[----:B------:R-:W-:Y:S02]  /*7420*/  BSSY B1, `(.L_x_213) ;  /* 0x0000005000017945 */ /* 0x000fe40003800000 */
[----:B------:R-:W-:-:S05]  /*7430*/  FFMA R55, R55, R16, R20 ;  /* 0x0000001037377223 */ /* 0x000fca0000000014 */
[----:B------:R0:W-:Y:S05]  /*7440*/  @P5 STG.E desc[UR14][R112.64+0x220], R55 ;  /* 0x0002203770005986 */ /* 0x0001ea000c10190e */
[----:B------:R-:W-:Y:S05]  /*7450*/  @!P3 BRA `(.L_x_214) ;  /* 0x000000000004b947 */ /* 0x000fea0003800000 */
[----:B------:R0:W5:Y:S02]  /*7460*/  LDG.E.LTC128B R224, desc[UR14][R118.64+0x200] ;  /* 0x0002000e76e07981 */ /* 0x000164000c1e1920 */
.L_x_214:
[----:B------:R-:W-:Y:S05]  /*7470*/  BSYNC B1 ;  /* 0x0000000000017941 */ /* 0x000fea0003800000 */
.L_x_213:
[----:B0----5:R-:W-:Y:S01]  /*7480*/  FMUL R5, R224, R15 ;  /* 0x0000000fe0057220 */ /* 0x021fe20000400000 */
[----:B------:R-:W-:Y:S01]  /*7490*/  ISETP.GT.AND P5, PT, R12, 0x41, P1 ;  /* 0x000000410c00780c */ /* 0x000fe20000fa4270 */
[----:B------:R-:W-:Y:S02]  /*74a0*/  BSSY B1, `(.L_x_215) ;  /* 0x0000005000017945 */ /* 0x000fe40003800000 */
[----:B------:R-:W-:-:S05]  /*74b0*/  FFMA R5, R56, R16, R5 ;  /* 0x0000001038057223 */ /* 0x000fca0000000005 */
[----:B------:R0:W-:Y:S05]  /*74c0*/  @P3 STG.E desc[UR14][R192.64+0x200], R5 ;  /* 0x00020005c0003986 */ /* 0x0001ea000c10190e */
[----:B------:R-:W-:Y:S05]  /*74d0*/  @!P5 BRA `(.L_x_216) ;  /* 0x000000000004d947 */ /* 0x000fea0003800000 */
[----:B------:R0:W5:Y:S02]  /*74e0*/  LDG.E.LTC128B R224, desc[UR14][R120.64+0x200] ;  /* 0x0002000e78e07981 */ /* 0x000164000c1e1920 */
.L_x_216:
[----:B------:R-:W-:Y:S05]  /*74f0*/  BSYNC B1 ;  /* 0x0000000000017941 */ /* 0x000fea0003800000 */
.L_x_215:
[----:B-----5:R-:W-:Y:S01]  /*7500*/  FMUL R20, R224, R15 ;  /* 0x0000000fe0147220 */ /* 0x020fe20000400000 */
[----:B------:R-:W-:Y:S01]  /*7510*/  ISETP.GT.AND P3, PT, R12, 0x40, P2 ;  /* 0x000000400c00780c */ /* 0x000fe20001764270 */
[----:B------:R-:W-:Y:S02]  /*7520*/  BSSY B1, `(.L_x_217) ;  /* 0x0000005000017945 */ /* 0x000fe40003800000 */
[----:B------:R-:W-:-:S05]  /*7530*/  FFMA R57, R57, R16, R20 ;  /* 0x0000001039397223 */ /* 0x000fca0000000014 */
[----:B------:R0:W-:Y:S05]  /*7540*/  @P5 STG.E desc[UR14][R190.64+0x200], R57 ;  /* 0x00020039be005986 */ /* 0x0001ea000c10190e */
[----:B------:R-:W-:Y:S05]  /*7550*/  @!P3 BRA `(.L_x_218) ;  /* 0x000000000004b947 */ /* 0x000fea0003800000 */
[----:B------:R0:W5:Y:S02]  /*7560*/  LDG.E.LTC128B R224, desc[UR14][R118.64+0x220] ;  /* 0x0002200e76e07981 */ /* 0x000164000c1e1920 */
.L_x_218:
[----:B------:R-:W-:Y:S05]  /*7570*/  BSYNC B1 ;  /* 0x0000000000017941 */ /* 0x000fea0003800000 */
.L_x_217:
[----:B0----5:R-:W-:Y:S01]  /*7580*/  FMUL R5, R224, R15 ;  /* 0x0000000fe0057220 */ /* 0x021fe20000400000 */
[----:B------:R-:W-:Y:S01]  /*7590*/  ISETP.GT.AND P5, PT, R12, 0x41, P2 ;  /* 0x000000410c00780c */ /* 0x000fe200017a4270 */
[----:B------:R-:W-:Y:S02]  /*75a0*/  BSSY B1, `(.L_x_219) ;  /* 0x0000005000017945 */ /* 0x000fe40003800000 */
[----:B------:R-:W-:-:S05]  /*75b0*/  FFMA R5, R58, R16, R5 ;  /* 0x000000103a057223 */ /* 0x000fca0000000005 */
[----:B------:R0:W-:Y:S05]  /*75c0*/  @P3 STG.E desc[UR14][R192.64+0x220], R5 ;  /* 0x00022005c0003986 */ /* 0x0001ea000c10190e */
[----:B------:R-:W-:Y:S05]  /*75d0*/  @!P5 BRA `(.L_x_220) ;  /* 0x000000000004d947 */ /* 0x000fea0003800000 */
[----:B------:R0:W5:Y:S02]  /*75e0*/  LDG.E.LTC128B R224, desc[UR14][R120.64+0x220] ;  /* 0x0002200e78e07981 */ /* 0x000164000c1e1920 */
.L_x_220:
[----:B------:R-:W-:Y:S05]  /*75f0*/  BSYNC B1 ;  /* 0x0000000000017941 */ /* 0x000fea0003800000 */
.L_x_219:
[----:B-----5:R-:W-:Y:S01]  /*7600*/  FMUL R20, R224, R15 ;  /* 0x0000000fe0147220 */ /* 0x020fe20000400000 */
[----:B------:R-:W-:Y:S01]  /*7610*/  ISETP.GT.AND P3, PT, R12, 0x48, P1 ;  /* 0x000000480c00780c */ /* 0x000fe20000f64270 */
[----:B------:R-:W-:Y:S02]  /*7620*/  BSSY B1, `(.L_x_221) ;  /* 0x0000005000017945 */ /* 0x000fe40003800000 */
[----:B------:R-:W-:-:S05]  /*7630*/  FFMA R59, R59, R16, R20 ;  /* 0x000000103b3b7223 */ /* 0x000fca0000000014 */
[----:B------:R0:W-:Y:S05]  /*7640*/  @P5 STG.E desc[UR14][R190.64+0x220], R59 ;  /* 0x0002203bbe005986 */ /* 0x0001ea000c10190e */
[----:B------:R-:W-:Y:S05]  /*7650*/  @!P3 BRA `(.L_x_222) ;  /* 0x000000000004b947 */ /* 0x000fea0003800000 */
[----:B------:R0:W5:Y:S02]  /*7660*/  LDG.E.LTC128B R224, desc[UR14][R194.64+0x200] ;  /* 0x0002000ec2e07981 */ /* 0x000164000c1e1920 */
.L_x_222:
[----:B------:R-:W-:Y:S05]  /*7670*/  BSYNC B1 ;  /* 0x0000000000017941 */ /* 0x000fea0003800000 */
.L_x_221:
[----:B0----5:R-:W-:Y:S01]  /*7680*/  FMUL R5, R224, R15 ;  /* 0x0000000fe0057220 */ /* 0x021fe20000400000 */
[----:B------:R-:W-:Y:S01]  /*7690*/  ISETP.GT.AND P5, PT, R12, 0x49, P1 ;  /* 0x000000490c00780c */ /* 0x000fe20000fa4270 */
[----:B------:R-:W-:Y:S02]  /*76a0*/  BSSY B1, `(.L_x_223) ;  /* 0x0000005000017945 */ /* 0x000fe40003800000 */
[----:B------:R-:W-:-:S05]  /*76b0*/  FFMA R5, R60, R16, R5 ;  /* 0x000000103c057223 */ /* 0x000fca0000000005 */
[----:B------:R0:W-:Y:S05]  /*76c0*/  @P3 STG.E desc[UR14][R196.64+0x200], R5 ;  /* 0x00020005c4003986 */ /* 0x0001ea000c10190e */
[----:B------:R-:W-:Y:S05]  /*76d0*/  @!P5 BRA `(.L_x_224) ;  /* 0x000000000004d947 */ /* 0x000fea0003800000 */
[----:B------:R0:W5:Y:S02]  /*76e0*/  LDG.E.LTC128B R224, desc[UR14][R124.64+0x200] ;  /* 0x0002000e7ce07981 */ /* 0x000164000c1e1920 */
.L_x_224:
[----:B------:R-:W-:Y:S05]  /*76f0*/  BSYNC B1 ;  /* 0x0000000000017941 */ /* 0x000fea0003800000 */
.L_x_223:
[----:B-----5:R-:W-:Y:S01]  /*7700*/  FMUL R20, R224, R15 ;  /* 0x0000000fe0147220 */ /* 0x020fe20000400000 */
[----:B------:R-:W-:Y:S01]  /*7710*/  ISETP.GT.AND P3, PT, R12, 0x48, P2 ;  /* 0x000000480c00780c */ /* 0x000fe20001764270 */
[----:B------:R-:W-:Y:S02]  /*7720*/  BSSY B1, `(.L_x_225) ;  /* 0x0000005000017945 */ /* 0x000fe40003800000 */
[----:B------:R-:W-:-:S05]  /*7730*/  FFMA R61, R61, R16, R20 ;  /* 0x000000103d3d7223 */ /* 0x000fca0000000014 */
[----:B------:R0:W-:Y:S05]  /*7740*/  @P5 STG.E desc[UR14][R122.64+0x200], R61 ;  /* 0x0002003d7a005986 */ /* 0x0001ea000c10190e */
[----:B------:R-:W-:Y:S05]  /*7750*/  @!P3 BRA `(.L_x_226) ;  /* 0x000000000004b947 */ /* 0x000fea0003800000 */
[----:B------:R0:W5:Y:S02]  /*7760*/  LDG.E.LTC128B R224, desc[UR14][R194.64+0x220] ;  /* 0x0002200ec2e07981 */ /* 0x000164000c1e1920 */
.L_x_226:
[----:B------:R-:W-:Y:S05]  /*7770*/  BSYNC B1 ;  /* 0x0000000000017941 */ /* 0x000fea0003800000 */
.L_x_225:
[----:B0----5:R-:W-:Y:S01]  /*7780*/  FMUL R5, R224, R15 ;  /* 0x0000000fe0057220 */ /* 0x021fe20000400000 */
[----:B------:R-:W-:Y:S01]  /*7790*/  ISETP.GT.AND P5, PT, R12, 0x49, P2 ;  /* 0x000000490c00780c */ /* 0x000fe200017a4270 */
[----:B------:R-:W-:Y:S02]  /*77a0*/  BSSY B1, `(.L_x_227) ;  /* 0x0000005000017945 */ /* 0x000fe40003800000 */
[----:B------:R-:W-:-:S05]  /*77b0*/  FFMA R5, R62, R16, R5 ;  /* 0x000000103e057223 */ /* 0x000fca0000000005 */
[----:B------:R0:W-:Y:S05]  /*77c0*/  @P3 STG.E desc[UR14][R196.64+0x220], R5 ;  /* 0x00022005c4003986 */ /* 0x0001ea000c10190e */
[----:B------:R-:W-:Y:S05]  /*77d0*/  @!P5 BRA `(.L_x_228) ;  /* 0x000000000004d947 */ /* 0x000fea0003800000 */
[----:B------:R0:W5:Y:S02]  /*77e0*/  LDG.E.LTC128B R224, desc[UR14][R124.64+0x220] ;  /* 0x0002200e7ce07981 */ /* 0x000164000c1e1920 */
.L_x_228:
[----:B------:R-:W-:Y:S05]  /*77f0*/  BSYNC B1 ;  /* 0x0000000000017941 */ /* 0x000fea0003800000 */
.L_x_227:
[----:B-----5:R-:W-:Y:S01]  /*7800*/  FMUL R20, R224, R15 ;  /* 0x0000000fe0147220 */ /* 0x020fe20000400000 */
[----:B------:R-:W-:Y:S01]  /*7810*/  ISETP.GT.AND P3, PT, R12, 0x50, P1 ;  /* 0x000000500c00780c */ /* 0x000fe20000f64270 */
[----:B------:R-:W-:Y:S02]  /*7820*/  BSSY B1, `(.L_x_229) ;  /* 0x0000005000017945 */ /* 0x000fe40003800000 */
[----:B------:R-:W-:-:S05]  /*7830*/  FFMA R63, R63, R16, R20 ;  /* 0x000000103f3f7223 */ /* 0x000fca0000000014 */
[----:B------:R0:W-:Y:S05]  /*7840*/  @P5 STG.E desc[UR14][R122.64+0x220], R63 ;  /* 0x0002203f7a005986 */ /* 0x0001ea000c10190e */
[----:B------:R-:W-:Y:S05]  /*7850*/  @!P3 BRA `(.L_x_230) ;  /* 0x000000000004b947 */ /* 0x000fea0003800000 */
[----:B------:R0:W5:Y:S02]  /*7860*/  LDG.E.LTC128B R224, desc[UR14][R198.64+0x200] ;  /* 0x0002000ec6e07981 */ /* 0x000164000c1e1920 */
.L_x_230:
[----:B------:R-:W-:Y:S05]  /*7870*/  BSYNC B1 ;  /* 0x0000000000017941 */ /* 0x000fea0003800000 */
.L_x_229:
[----:B0----5:R-:W-:Y:S01]  /*7880*/  FMUL R5, R224, R15 ;  /* 0x0000000fe0057220 */ /* 0x021fe20000400000 */
[----:B------:R-:W-:Y:S01]  /*7890*/  ISETP.GT.AND P5, PT, R12, 0x51, P1 ;  /* 0x000000510c00780c */ /* 0x000fe20000fa4270 */
[----:B------:R-:W-:Y:S02]  /*78a0*/  BSSY B1, `(.L_x_231) ;  /* 0x0000005000017945 */ /* 0x000fe40003800000 */
[----:B------:R-:W-:-:S05]  /*78b0*/  FFMA R5, R64, R16, R5 ;  /* 0x0000001040057223 */ /* 0x000fca0000000005 */
[----:B------:R0:W-:Y:S05]  /*78c0*/  @P3 STG.E desc[UR14][R200.64+0x200], R5 ;  /* 0x00020005c8003986 */ /* 0x0001ea000c10190e */
[----:B------:R-:W-:Y:S05]  /*78d0*/  @!P5 BRA `(.L_x_232) ;  /* 0x000000000004d947 */ /* 0x000fea0003800000 */
[----:B------:R0:W5:Y:S02]  /*78e0*/  LDG.E.LTC128B R224, desc[UR14][R128.64+0x200] ;  /* 0x0002000e80e07981 */ /* 0x000164000c1e1920 */
.L_x_232:
[----:B------:R-:W-:Y:S05]  /*78f0*/  BSYNC B1 ;  /* 0x0000000000017941 */ /* 0x000fea0003800000 */
.L_x_231:
[----:B-----5:R-:W-:Y:S01]  /*7900*/  FMUL R20, R224, R15 ;  /* 0x0000000fe0147220 */ /* 0x020fe20000400000 */
[----:B------:R-:W-:Y:S01]  /*7910*/  ISETP.GT.AND P3, PT, R12, 0x50, P2 ;  /* 0x000000500c00780c */ /* 0x000fe20001764270 */
[----:B------:R-:W-:Y:S02]  /*7920*/  BSSY B1, `(.L_x_233) ;  /* 0x0000005000017945 */ /* 0x000fe40003800000 */
[----:B------:R-:W-:-:S05]  /*7930*/  FFMA R65, R65, R16, R20 ;  /* 0x0000001041417223 */ /* 0x000fca0000000014 */
[----:B------:R0:W-:Y:S05]  /*7940*/  @P5 STG.E desc[UR14][R126.64+0x200], R65 ;  /* 0x000200417e005986 */ /* 0x0001ea000c10190e */
[----:B------:R-:W-:Y:S05]  /*7950*/  @!P3 BRA `(.L_x_234) ;  /* 0x000000000004b947 */ /* 0x000fea0003800000 */
[----:B------:R0:W5:Y:S02]  /*7960*/  LDG.E.LTC128B R224, desc[UR14][R198.64+0x220] ;  /* 0x0002200ec6e07981 */ /* 0x000164000c1e1920 */
.L_x_234:
[----:B------:R-:W-:Y:S05]  /*7970*/  BSYNC B1 ;  /* 0x0000000000017941 */ /* 0x000fea0003800000 */
.L_x_233:
[----:B0----5:R-:W-:Y:S01]  /*7980*/  FMUL R5, R224, R15 ;  /* 0x0000000fe0057220 */ /* 0x021fe20000400000 */
[----:B------:R-:W-:Y:S01]  /*7990*/  ISETP.GT.AND P5, PT, R12, 0x51, P2 ;  /* 0x000000510c00780c */ /* 0x000fe200017a4270 */
[----:B------:R-:W-:Y:S02]  /*79a0*/  BSSY B1, `(.L_x_235) ;  /* 0x0000005000017945 */ /* 0x000fe40003800000 */
[----:B------:R-:W-:-:S05]  /*79b0*/  FFMA R5, R66, R16, R5 ;  /* 0x0000001042057223 */ /* 0x000fca0000000005 */
[----:B------:R0:W-:Y:S05]  /*79c0*/  @P3 STG.E desc[UR14][R200.64+0x220], R5 ;  /* 0x00022005c8003986 */ /* 0x0001ea000c10190e */
[----:B------:R-:W-:Y:S05]  /*79d0*/  @!P5 BRA `(.L_x_236) ;  /* 0x000000000004d947 */ /* 0x000fea0003800000 */
[----:B------:R0:W5:Y:S02]  /*79e0*/  LDG.E.LTC128B R224, desc[UR14][R128.64+0x220] ;  /* 0x0002200e80e07981 */ /* 0x000164000c1e1920 */
.L_x_236:
[----:B------:R-:W-:Y:S05]  /*79f0*/  BSYNC B1 ;  /* 0x0000000000017941 */ /* 0x000fea0003800000 */
.L_x_235:
[----:B-----5:R-:W-:Y:S01]  /*7a00*/  FMUL R20, R224, R15 ;  /* 0x0000000fe0147220 */ /* 0x020fe20000400000 */
[----:B------:R-:W-:Y:S01]  /*7a10*/  ISETP.GT.AND P3, PT, R12, 0x58, P1 ;  /* 0x000000580c00780c */ /* 0x000fe20000f64270 */
[----:B------:R-:W-:Y:S02]  /*7a20*/  BSSY B1, `(.L_x_237) ;  /* 0x0000005000017945 */ /* 0x000fe40003800000 */
[----:B------:R-:W-:-:S05]  /*7a30*/  FFMA R67, R67, R16, R20 ;  /* 0x0000001043437223 */ /* 0x000fca0000000014 */
[----:B------:R0:W-:Y:S05]  /*7a40*/  @P5 STG.E desc[UR14][R126.64+0x220], R67 ;  /* 0x000220437e005986 */ /* 0x0001ea000c10190e */
[----:B------:R-:W-:Y:S05]  /*7a50*/  @!P3 BRA `(.L_x_238) ;  /* 0x000000000004b947 */ /* 0x000fea0003800000 */
[----:B------:R0:W5:Y:S02]  /*7a60*/  LDG.E.LTC128B R224, desc[UR14][R202.64+0x200] ;  /* 0x0002000ecae07981 */ /* 0x000164000c1e1920 */
.L_x_238:
[----:B------:R-:W-:Y:S05]  /*7a70*/  BSYNC B1 ;  /* 0x0000000000017941 */ /* 0x000fea0003800000 */
.L_x_237:
[----:B0----5:R-:W-:Y:S01]  /*7a80*/  FMUL R5, R224, R15 ;  /* 0x0000000fe0057220 */ /* 0x021fe20000400000 */
[----:B------:R-:W-:Y:S01]  /*7a90*/  ISETP.GT.AND P5, PT, R12, 0x59, P1 ;  /* 0x000000590c00780c */ /* 0x000fe20000fa4270 */
[----:B------:R-:W-:Y:S02]  /*7aa0*/  BSSY B1, `(.L_x_239) ;  /* 0x0000005000017945 */ /* 0x000fe40003800000 */
[----:B------:R-:W-:-:S05]  /*7ab0*/  FFMA R5, R68, R16, R5 ;  /* 0x0000001044057223 */ /* 0x000fca0000000005 */
[----:B------:R0:W-:Y:S05]  /*7ac0*/  @P3 STG.E desc[UR14][R204.64+0x200], R5 ;  /* 0x00020005cc003986 */ /* 0x0001ea000c10190e */
[----:B------:R-:W-:Y:S05]  /*7ad0*/  @!P5 BRA `(.L_x_240) ;  /* 0x000000000004d947 */ /* 0x000fea0003800000 */
[----:B------:R0:W5:Y:S02]  /*7ae0*/  LDG.E.LTC128B R224, desc[UR14][R132.64+0x200] ;  /* 0x0002000e84e07981 */ /* 0x000164000c1e1920 */
.L_x_240:
[----:B------:R-:W-:Y:S05]  /*7af0*/  BSYNC B1 ;  /* 0x0000000000017941 */ /* 0x000fea0003800000 */
.L_x_239:
[----:B-----5:R-:W-:Y:S01]  /*7b00*/  FMUL R20, R224, R15 ;  /* 0x0000000fe0147220 */ /* 0x020fe20000400000 */
[----:B------:R-:W-:Y:S01]  /*7b10*/  ISETP.GT.AND P3, PT, R12, 0x58, P2 ;  /* 0x000000580c00780c */ /* 0x000fe20001764270 */
[----:B------:R-:W-:Y:S02]  /*7b20*/  BSSY B1, `(.L_x_241) ;  /* 0x0000005000017945 */ /* 0x000fe40003800000 */
[----:B------:R-:W-:-:S05]  /*7b30*/  FFMA R69, R69, R16, R20 ;  /* 0x0000001045457223 */ /* 0x000fca0000000014 */
[----:B------:R0:W-:Y:S05]  /*7b40*/  @P5 STG.E desc[UR14][R130.64+0x200], R69 ;  /* 0x0002004582005986 */ /* 0x0001ea000c10190e */
[----:B------:R-:W-:Y:S05]  /*7b50*/  @!P3 BRA `(.L_x_242) ;  /* 0x000000000004b947 */ /* 0x000fea0003800000 */
[----:B------:R0:W5:Y:S02]  /*7b60*/  LDG.E.LTC128B R224, desc[UR14][R202.64+0x220] ;  /* 0x0002200ecae07981 */ /* 0x000164000c1e1920 */
.L_x_242:
[----:B------:R-:W-:Y:S05]  /*7b70*/  BSYNC B1 ;  /* 0x0000000000017941 */ /* 0x000fea0003800000 */
.L_x_241:
[----:B0----5:R-:W-:Y:S01]  /*7b80*/  FMUL R5, R224, R15 ;  /* 0x0000000fe0057220 */ /* 0x021fe20000400000 */
[----:B------:R-:W-:Y:S01]  /*7b90*/  ISETP.GT.AND P5, PT, R12, 0x59, P2 ;  /* 0x000000590c00780c */ /* 0x000fe200017a4270 */
[----:B------:R-:W-:Y:S02]  /*7ba0*/  BSSY B1, `(.L_x_243) ;  /* 0x0000005000017945 */ /* 0x000fe40003800000 */
[----:B------:R-:W-:-:S05]  /*7bb0*/  FFMA R5, R70, R16, R5 ;  /* 0x0000001046057223 */ /* 0x000fca0000000005 */
[----:B------:R0:W-:Y:S05]  /*7bc0*/  @P3 STG.E desc[UR14][R204.64+0x220], R5 ;  /* 0x00022005cc003986 */ /* 0x0001ea000c10190e */
[----:B------:R-:W-:Y:S05]  /*7bd0*/  @!P5 BRA `(.L_x_244) ;  /* 0x000000000004d947 */ /* 0x000fea0003800000 */
[----:B------:R0:W5:Y:S02]  /*7be0*/  LDG.E.LTC128B R224, desc[UR14][R132.64+0x220] ;  /* 0x0002200e84e07981 */ /* 0x000164000c1e1920 */
.L_x_244:
[----:B------:R-:W-:Y:S05]  /*7bf0*/  BSYNC B1 ;  /* 0x0000000000017941 */ /* 0x000fea0003800000 */
.L_x_243:
[----:B-----5:R-:W-:Y:S01]  /*7c00*/  FMUL R20, R224, R15 ;  /* 0x0000000fe0147220 */ /* 0x020fe20000400000 */
[----:B------:R-:W-:Y:S01]  /*7c10*/  ISETP.GT.AND P3, PT, R12, 0x60, P1 ;  /* 0x000000600c00780c */ /* 0x000fe20000f64270 */
[----:B------:R-:W-:Y:S02]  /*7c20*/  BSSY B1, `(.L_x_245) ;  /* 0x0000005000017945 */ /* 0x000fe40003800000 */
[----:B------:R-:W-:-:S05]  /*7c30*/  FFMA R71, R71, R16, R20 ;  /* 0x0000001047477223 */ /* 0x000fca0000000014 */
[----:B------:R0:W-:Y:S05]  /*7c40*/  @P5 STG.E desc[UR14][R130.64+0x220], R71 ;  /* 0x0002204782005986 */ /* 0x0001ea000c10190e */
[----:B------:R-:W-:Y:S05]  /*7c50*/  @!P3 BRA `(.L_x_246) ;  /* 0x000000000004b947 */ /* 0x000fea0003800000 */
[----:B------:R0:W5:Y:S02]  /*7c60*/  LDG.E.LTC128B R224, desc[UR14][R206.64+0x200] ;  /* 0x0002000ecee07981 */ /* 0x000164000c1e1920 */
.L_x_246:
[----:B------:R-:W-:Y:S05]  /*7c70*/  BSYNC B1 ;  /* 0x0000000000017941 */ /* 0x000fea0003800000 */
.L_x_245:
[----:B0----5:R-:W-:Y:S01]  /*7c80*/  FMUL R5, R224, R15 ;  /* 0x0000000fe0057220 */ /* 0x021fe20000400000 */
[----:B------:R-:W-:Y:S01]  /*7c90*/  ISETP.GT.AND P5, PT, R12, 0x61, P1 ;  /* 0x000000610c00780c */ /* 0x000fe20000fa4270 */
[----:B------:R-:W-:Y:S02]  /*7ca0*/  BSSY B1, `(.L_x_247) ;  /* 0x0000005000017945 */ /* 0x000fe40003800000 */
[----:B------:R-:W-:-:S05]  /*7cb0*/  FFMA R5, R72, R16, R5 ;  /* 0x0000001048057223 */ /* 0x000fca0000000005 */
[----:B------:R0:W-:Y:S05]  /*7cc0*/  @P3 STG.E desc[UR14][R208.64+0x200], R5 ;  /* 0x00020005d0003986 */ /* 0x0001ea000c10190e */
[----:B------:R-:W-:Y:S05]  /*7cd0*/  @!P5 BRA `(.L_x_248) ;  /* 0x000000000004d947 */ /* 0x000fea0003800000 */
[----:B------:R0:W5:Y:S02]  /*7ce0*/  LDG.E.LTC128B R224, desc[UR14][R136.64+0x200] ;  /* 0x0002000e88e07981 */ /* 0x000164000c1e1920 */
.L_x_248:
[----:B------:R-:W-:Y:S05]  /*7cf0*/  BSYNC B1 ;  /* 0x0000000000017941 */ /* 0x000fea0003800000 */
.L_x_247:
[----:B-----5:R-:W-:Y:S01]  /*7d00*/  FMUL R20, R224, R15 ;  /* 0x0000000fe0147220 */ /* 0x020fe20000400000 */
[----:B------:R-:W-:Y:S01]  /*7d10*/  ISETP.GT.AND P3, PT, R12, 0x60, P2 ;  /* 0x000000600c00780c */ /* 0x000fe20001764270 */
[----:B------:R-:W-:Y:S02]  /*7d20*/  BSSY B1, `(.L_x_249) ;  /* 0x0000005000017945 */ /* 0x000fe40003800000 */
[----:B------:R-:W-:-:S05]  /*7d30*/  FFMA R73, R73, R16, R20 ;  /* 0x0000001049497223 */ /* 0x000fca0000000014 */
[----:B------:R0:W-:Y:S05]  /*7d40*/  @P5 STG.E desc[UR14][R134.64+0x200], R73 ;  /* 0x0002004986005986 */ /* 0x0001ea000c10190e */
[----:B------:R-:W-:Y:S05]  /*7d50*/  @!P3 BRA `(.L_x_250) ;  /* 0x000000000004b947 */ /* 0x000fea0003800000 */
[----:B------:R0:W5:Y:S02]  /*7d60*/  LDG.E.LTC128B R224, desc[UR14][R206.64+0x220] ;  /* 0x0002200ecee07981 */ /* 0x000164000c1e1920 */
.L_x_250:
[----:B------:R-:W-:Y:S05]  /*7d70*/  BSYNC B1 ;  /* 0x0000000000017941 */ /* 0x000fea0003800000 */
.L_x_249:
[----:B0----5:R-:W-:Y:S01]  /*7d80*/  FMUL R5, R224, R15 ;  /* 0x0000000fe0057220 */ /* 0x021fe20000400000 */
[----:B------:R-:W-:Y:S01]  /*7d90*/  ISETP.GT.AND P5, PT, R12, 0x61, P2 ;  /* 0x000000610c00780c */ /* 0x000fe200017a4270 */
[----:B------:R-:W-:Y:S02]  /*7da0*/  BSSY B1, `(.L_x_251) ;  /* 0x0000005000017945 */ /* 0x000fe40003800000 */
[----:B------:R-:W-:-:S05]  /*7db0*/  FFMA R5, R74, R16, R5 ;  /* 0x000000104a057223 */ /* 0x000fca0000000005 */
[----:B------:R0:W-:Y:S05]  /*7dc0*/  @P3 STG.E desc[UR14][R208.64+0x220], R5 ;  /* 0x00022005d0003986 */ /* 0x0001ea000c10190e */
[----:B------:R-:W-:Y:S05]  /*7dd0*/  @!P5 BRA `(.L_x_252) ;  /* 0x000000000004d947 */ /* 0x000fea0003800000 */
[----:B------:R0:W5:Y:S02]  /*7de0*/  LDG.E.LTC128B R224, desc[UR14][R136.64+0x220] ;  /* 0x0002200e88e07981 */ /* 0x000164000c1e1920 */
.L_x_252:
[----:B------:R-:W-:Y:S05]  /*7df0*/  BSYNC B1 ;  /* 0x0000000000017941 */ /* 0x000fea0003800000 */
.L_x_251:
[----:B-----5:R-:W-:Y:S01]  /*7e00*/  FMUL R20, R224, R15 ;  /* 0x0000000fe0147220 */ /* 0x020fe20000400000 */
[----:B------:R-:W-:Y:S01]  /*7e10*/  ISETP.GT.AND P3, PT, R12, 0x68, P1 ;  /* 0x000000680c00780c */ /* 0x000fe20000f64270 */
[----:B------:R-:W-:Y:S02]  /*7e20*/  BSSY B1, `(.L_x_253) ;  /* 0x0000005000017945 */ /* 0x000fe40003800000 */
[----:B------:R-:W-:-:S05]  /*7e30*/  FFMA R75, R75, R16, R20 ;  /* 0x000000104b4b7223 */ /* 0x000fca0000000014 */
[----:B------:R0:W-:Y:S05]  /*7e40*/  @P5 STG.E desc[UR14][R134.64+0x220], R75 ;  /* 0x0002204b86005986 */ /* 0x0001ea000c10190e */
[----:B------:R-:W-:Y:S05]  /*7e50*/  @!P3 BRA `(.L_x_254) ;  /* 0x000000000004b947 */ /* 0x000fea0003800000 */
[----:B------:R0:W5:Y:S02]  /*7e60*/  LDG.E.LTC128B R224, desc[UR14][R138.64+0x200] ;  /* 0x0002000e8ae07981 */ /* 0x000164000c1e1920 */
.L_x_254:
[----:B------:R-:W-:Y:S05]  /*7e70*/  BSYNC B1 ;  /* 0x0000000000017941 */ /* 0x000fea0003800000 */
.L_x_253:
[----:B0----5:R-:W-:Y:S01]  /*7e80*/  FMUL R5, R224, R15 ;  /* 0x0000000fe0057220 */ /* 0x021fe20000400000 */
[----:B------:R-:W-:Y:S01]  /*7e90*/  ISETP.GT.AND P5, PT, R12, 0x69, P1 ;  /* 0x000000690c00780c */ /* 0x000fe20000fa4270 */
[----:B------:R-:W-:Y:S02]  /*7ea0*/  BSSY B1, `(.L_x_255) ;  /* 0x0000005000017945 */ /* 0x000fe40003800000 */
[----:B------:R-:W-:-:S05]  /*7eb0*/  FFMA R5, R76, R16, R5 ;  /* 0x000000104c057223 */ /* 0x000fca0000000005 */
[----:B------:R0:W-:Y:S05]  /*7ec0*/  @P3 STG.E desc[UR14][R210.64+0x200], R5 ;  /* 0x00020005d2003986 */ /* 0x0001ea000c10190e */
[----:B------:R-:W-:Y:S05]  /*7ed0*/  @!P5 BRA `(.L_x_256) ;  /* 0x000000000004d947 */ /* 0x000fea0003800000 */
[----:B------:R0:W5:Y:S02]  /*7ee0*/  LDG.E.LTC128B R224, desc[UR14][R214.64+0x200] ;  /* 0x0002000ed6e07981 */ /* 0x000164000c1e1920 */
.L_x_256:
[----:B------:R-:W-:Y:S05]  /*7ef0*/  BSYNC B1 ;  /* 0x0000000000017941 */ /* 0x000fea0003800000 */
.L_x_255:
[----:B-----5:R-:W-:Y:S01]  /*7f00*/  FMUL R20, R224, R15 ;  /* 0x0000000fe0147220 */ /* 0x020fe20000400000 */
[----:B------:R-:W-:Y:S01]  /*7f10*/  ISETP.GT.AND P3, PT, R12, 0x68, P2 ;  /* 0x000000680c00780c */ /* 0x000fe20001764270 */
[----:B------:R-:W-:Y:S02]  /*7f20*/  BSSY B1, `(.L_x_257) ;  /* 0x0000005000017945 */ /* 0x000fe40003800000 */
[----:B------:R-:W-:-:S05]  /*7f30*/  FFMA R77, R77, R16, R20 ;  /* 0x000000104d4d7223 */ /* 0x000fca0000000014 */
[----:B------:R0:W-:Y:S05]  /*7f40*/  @P5 STG.E desc[UR14][R140.64+0x200], R77 ;  /* 0x0002004d8c005986 */ /* 0x0001ea000c10190e */
[----:B------:R-:W-:Y:S05]  /*7f50*/  @!P3 BRA `(.L_x_258) ;  /* 0x000000000004b947 */ /* 0x000fea0003800000 */
[----:B------:R0:W5:Y:S02]  /*7f60*/  LDG.E.LTC128B R224, desc[UR14][R138.64+0x220] ;  /* 0x0002200e8ae07981 */ /* 0x000164000c1e1920 */
.L_x_258:
[----:B------:R-:W-:Y:S05]  /*7f70*/  BSYNC B1 ;  /* 0x0000000000017941 */ /* 0x000fea0003800000 */
.L_x_257:
[----:B0----5:R-:W-:Y:S01]  /*7f80*/  FMUL R5, R224, R15 ;  /* 0x0000000fe0057220 */ /* 0x021fe20000400000 */
[----:B------:R-:W-:Y:S01]  /*7f90*/  ISETP.GT.AND P5, PT, R12, 0x69, P2 ;  /* 0x000000690c00780c */ /* 0x000fe200017a4270 */
[----:B------:R-:W-:Y:S02]  /*7fa0*/  BSSY B1, `(.L_x_259) ;  /* 0x0000005000017945 */ /* 0x000fe40003800000 */
[----:B------:R-:W-:-:S05]  /*7fb0*/  FFMA R5, R78, R16, R5 ;  /* 0x000000104e057223 */ /* 0x000fca0000000005 */
[----:B------:R0:W-:Y:S05]  /*7fc0*/  @P3 STG.E desc[UR14][R210.64+0x220], R5 ;  /* 0x00022005d2003986 */ /* 0x0001ea000c10190e */
[----:B------:R-:W-:Y:S05]  /*7fd0*/  @!P5 BRA `(.L_x_260) ;  /* 0x000000000004d947 */ /* 0x000fea0003800000 */
[----:B------:R0:W5:Y:S02]  /*7fe0*/  LDG.E.LTC128B R224, desc[UR14][R214.64+0x220] ;  /* 0x0002200ed6e07981 */ /* 0x000164000c1e1920 */
.L_x_260:
[----:B------:R-:W-:Y:S05]  /*7ff0*/  BSYNC B1 ;  /* 0x0000000000017941 */ /* 0x000fea0003800000 */
.L_x_259:
[----:B-----5:R-:W-:Y:S01]  /*8000*/  FMUL R20, R224, R15 ;  /* 0x0000000fe0147220 */ /* 0x020fe20000400000 */
[----:B------:R-:W-:Y:S01]  /*8010*/  ISETP.GT.AND P3, PT, R12, 0x70, P1 ;  /* 0x000000700c00780c */ /* 0x000fe20000f64270 */
[----:B------:R-:W-:Y:S02]  /*8020*/  BSSY B1, `(.L_x_261) ;  /* 0x0000005000017945 */ /* 0x000fe40003800000 */
[----:B------:R-:W-:-:S05]  /*8030*/  FFMA R79, R79, R16, R20 ;  /* 0x000000104f4f7223 */ /* 0x000fca0000000014 */
[----:B------:R0:W-:Y:S05]  /*8040*/  @P5 STG.E desc[UR14][R140.64+0x220], R79 ;  /* 0x0002204f8c005986 */ /* 0x0001ea000c10190e */
[----:B------:R-:W-:Y:S05]  /*8050*/  @!P3 BRA `(.L_x_262) ;  /* 0x000000000004b947 */ /* 0x000fea0003800000 */
[----:B------:R0:W5:Y:S02]  /*8060*/  LDG.E.LTC128B R224, desc[UR14][R142.64+0x200] ;  /* 0x0002000e8ee07981 */ /* 0x000164000c1e1920 */
.L_x_262:
[----:B------:R-:W-:Y:S05]  /*8070*/  BSYNC B1 ;  /* 0x0000000000017941 */ /* 0x000fea0003800000 */
.L_x_261:
[----:B0----5:R-:W-:Y:S01]  /*8080*/  FMUL R5, R224, R15 ;  /* 0x0000000fe0057220 */ /* 0x021fe20000400000 */
[----:B------:R-:W-:Y:S01]  /*8090*/  ISETP.GT.AND P5, PT, R12, 0x71, P1 ;  /* 0x000000710c00780c */ /* 0x000fe20000fa4270 */
[----:B------:R-:W-:Y:S02]  /*80a0*/  BSSY B1, `(.L_x_263) ;  /* 0x0000005000017945 */ /* 0x000fe40003800000 */
[----:B------:R-:W-:-:S05]  /*80b0*/  FFMA R5, R80, R16, R5 ;  /* 0x0000001050057223 */ /* 0x000fca0000000005 */
[----:B------:R0:W-:Y:S05]  /*80c0*/  @P3 STG.E desc[UR14][R216.64+0x200], R5 ;  /* 0x00020005d8003986 */ /* 0x0001ea000c10190e */
[----:B------:R-:W-:Y:S05]  /*80d0*/  @!P5 BRA `(.L_x_264) ;  /* 0x000000000004d947 */ /* 0x000fea0003800000 */
[----:B------:R0:W5:Y:S02]  /*80e0*/  LDG.E.LTC128B R224, desc[UR14][R212.64+0x200] ;  /* 0x0002000ed4e07981 */ /* 0x000164000c1e1920 */
.L_x_264:
[----:B------:R-:W-:Y:S05]  /*80f0*/  BSYNC B1 ;  /* 0x0000000000017941 */ /* 0x000fea0003800000 */
.L_x_263:
[----:B-----5:R-:W-:Y:S01]  /*8100*/  FMUL R20, R224, R15 ;  /* 0x0000000fe0147220 */ /* 0x020fe20000400000 */
[----:B------:R-:W-:Y:S01]  /*8110*/  ISETP.GT.AND P3, PT, R12, 0x70, P2 ;  /* 0x000000700c00780c */ /* 0x000fe20001764270 */
[----:B------:R-:W-:Y:S02]  /*8120*/  BSSY B1, `(.L_x_265) ;  /* 0x0000005000017945 */ /* 0x000fe40003800000 */
[----:B------:R-:W-:-:S05]  /*8130*/  FFMA R81, R81, R16, R20 ;  /* 0x0000001051517223 */ /* 0x000fca0000000014 */
[----:B------:R0:W-:Y:S05]  /*8140*/  @P5 STG.E desc[UR14][R144.64+0x200], R81 ;  /* 0x0002005190005986 */ /* 0x0001ea000c10190e */
[----:B------:R-:W-:Y:S05]  /*8150*/  @!P3 BRA `(.L_x_266) ;  /* 0x000000000004b947 */ /* 0x000fea0003800000 */
[----:B------:R0:W5:Y:S02]  /*8160*/  LDG.E.LTC128B R224, desc[UR14][R142.64+0x220] ;  /* 0x0002200e8ee07981 */ /* 0x000164000c1e1920 */
.L_x_266:
[----:B------:R-:W-:Y:S05]  /*8170*/  BSYNC B1 ;  /* 0x0000000000017941 */ /* 0x000fea0003800000 */
.L_x_265:
[----:B0----5:R-:W-:Y:S01]  /*8180*/  FMUL R5, R224, R15 ;  /* 0x0000000fe0057220 */ /* 0x021fe20000400000 */
[----:B------:R-:W-:Y:S01]  /*8190*/  ISETP.GT.AND P5, PT, R12, 0x71, P2 ;  /* 0x000000710c00780c */ /* 0x000fe200017a4270 */
[----:B------:R-:W-:Y:S02]  /*81a0*/  BSSY B1, `(.L_x_267) ;  /* 0x0000005000017945 */ /* 0x000fe40003800000 */
[----:B------:R-:W-:-:S05]  /*81b0*/  FFMA R5, R82, R16, R5 ;  /* 0x0000001052057223 */ /* 0x000fca0000000005 */
[----:B------:R0:W-:Y:S05]  /*81c0*/  @P3 STG.E desc[UR14][R216.64+0x220], R5 ;  /* 0x00022005d8003986 */ /* 0x0001ea000c10190e */
[----:B------:R-:W-:Y:S05]  /*81d0*/  @!P5 BRA `(.L_x_268) ;  /* 0x000000000004d947 */ /* 0x000fea0003800000 */
[----:B------:R0:W5:Y:S02]  /*81e0*/  LDG.E.LTC128B R224, desc[UR14][R212.64+0x220] ;  /* 0x0002200ed4e07981 */ /* 0x000164000c1e1920 */
.L_x_268:
[----:B------:R-:W-:Y:S05]  /*81f0*/  BSYNC B1 ;  /* 0x0000000000017941 */ /* 0x000fea0003800000 */
.L_x_267:
[----:B-----5:R-:W-:Y:S01]  /*8200*/  FMUL R20, R224, R15 ;  /* 0x0000000fe0147220 */ /* 0x020fe20000400000 */
[----:B------:R-:W-:Y:S01]  /*8210*/  ISETP.GT.AND P3, PT, R12, 0x78, P1 ;  /* 0x000000780c00780c */ /* 0x000fe20000f64270 */
[----:B------:R-:W-:Y:S02]  /*8220*/  BSSY B1, `(.L_x_269) ;  /* 0x0000005000017945 */ /* 0x000fe40003800000 */
[----:B------:R-:W-:-:S05]  /*8230*/  FFMA R83, R83, R16, R20 ;  /* 0x0000001053537223 */ /* 0x000fca0000000014 */
[----:B------:R0:W-:Y:S05]  /*8240*/  @P5 STG.E desc[UR14][R144.64+0x220], R83 ;  /* 0x0002205390005986 */ /* 0x0001ea000c10190e */
[----:B------:R-:W-:Y:S05]  /*8250*/  @!P3 BRA `(.L_x_270) ;  /* 0x000000000004b947 */ /* 0x000fea0003800000 */
[----:B------:R0:W5:Y:S02]  /*8260*/  LDG.E.LTC128B R224, desc[UR14][R148.64+0x200] ;  /* 0x0002000e94e07981 */ /* 0x000164000c1e1920 */
.L_x_270:
[----:B------:R-:W-:Y:S05]  /*8270*/  BSYNC B1 ;  /* 0x0000000000017941 */ /* 0x000fea0003800000 */
.L_x_269:
[----:B0----5:R-:W-:Y:S01]  /*8280*/  FMUL R5, R224, R15 ;  /* 0x0000000fe0057220 */ /* 0x021fe20000400000 */
[----:B------:R-:W-:Y:S01]  /*8290*/  ISETP.GT.AND P1, PT, R12, 0x79, P1 ;  /* 0x000000790c00780c */ /* 0x000fe20000f24270 */
[----:B------:R-:W-:Y:S02]  /*82a0*/  BSSY B1, `(.L_x_271) ;  /* 0x0000005000017945 */ /* 0x000fe40003800000 */
[----:B------:R-:W-:-:S05]  /*82b0*/  FFMA R5, R84, R16, R5 ;  /* 0x0000001054057223 */ /* 0x000fca0000000005 */
[----:B------:R0:W-:Y:S05]  /*82c0*/  @P3 STG.E desc[UR14][R146.64+0x200], R5 ;  /* 0x0002000592003986 */ /* 0x0001ea000c10190e */
[----:B------:R-:W-:Y:S05]  /*82d0*/  @!P1 BRA `(.L_x_272) ;  /* 0x0000000000049947 */ /* 0x000fea0003800000 */
[----:B------:R0:W5:Y:S02]  /*82e0*/  LDG.E.LTC128B R224, desc[UR14][R8.64+0x200] ;  /* 0x0002000e08e07981 */ /* 0x000164000c1e1920 */
.L_x_272:
[----:B------:R-:W-:Y:S05]  /*82f0*/  BSYNC B1 ;  /* 0x0000000000017941 */ /* 0x000fea0003800000 */
.L_x_271:
[----:B-----5:R-:W-:Y:S01]  /*8300*/  FMUL R20, R224, R15 ;  /* 0x0000000fe0147220 */ /* 0x020fe20000400000 */
[----:B------:R-:W-:Y:S01]  /*8310*/  ISETP.GT.AND P3, PT, R12, 0x78, P2 ;  /* 0x000000780c00780c */ /* 0x000fe20001764270 */
[----:B------:R-:W-:Y:S02]  /*8320*/  BSSY B1, `(.L_x_273) ;  /* 0x0000005000017945 */ /* 0x000fe40003800000 */
[----:B------:R-:W-:-:S05]  /*8330*/  FFMA R85, R85, R16, R20 ;  /* 0x0000001055557223 */ /* 0x000fca0000000014 */
[----:B------:R0:W-:Y:S05]  /*8340*/  @P1 STG.E desc[UR14][R18.64+0x200], R85 ;  /* 0x0002005512001986 */ /* 0x0001ea000c10190e */
[----:B------:R-:W-:Y:S05]  /*8350*/  @!P3 BRA `(.L_x_274) ;  /* 0x000000000004b947 */ /* 0x000fea0003800000 */
[----:B------:R0:W5:Y:S02]  /*8360*/  LDG.E.LTC128B R224, desc[UR14][R148.64+0x220] ;  /* 0x0002200e94e07981 */ /* 0x000164000c1e1920 */
.L_x_274:
[----:B------:R-:W-:Y:S05]  /*8370*/  BSYNC B1 ;  /* 0x0000000000017941 */ /* 0x000fea0003800000 */
.L_x_273:
[----:B0----5:R-:W-:Y:S01]  /*8380*/  FMUL R5, R224, R15 ;  /* 0x0000000fe0057220 */ /* 0x021fe20000400000 */
[----:B------:R-:W-:Y:S01]  /*8390*/  ISETP.GT.AND P2, PT, R12, 0x79, P2 ;  /* 0x000000790c00780c */ /* 0x000fe20001744270 */
[----:B------:R-:W-:Y:S02]  /*83a0*/  BSSY B1, `(.L_x_275) ;  /* 0x0000005000017945 */ /* 0x000fe40003800000 */
[----:B------:R-:W-:-:S05]  /*83b0*/  FFMA R5, R86, R16, R5 ;  /* 0x0000001056057223 */ /* 0x000fca0000000005 */
[----:B------:R0:W-:Y:S05]  /*83c0*/  @P3 STG.E desc[UR14][R146.64+0x220], R5 ;  /* 0x0002200592003986 */ /* 0x0001ea000c10190e */
[----:B------:R-:W-:Y:S05]  /*83d0*/  @!P2 BRA `(.L_x_276) ;  /* 0x000000000004a947 */ /* 0x000fea0003800000 */
[----:B------:R0:W5:Y:S02]  /*83e0*/  LDG.E.LTC128B R224, desc[UR14][R8.64+0x220] ;  /* 0x0002200e08e07981 */ /* 0x000164000c1e1920 */
.L_x_276:
[----:B------:R-:W-:Y:S05]  /*83f0*/  BSYNC B1 ;  /* 0x0000000000017941 */ /* 0x000fea0003800000 */
.L_x_275:
[----:B-----5:R-:W-:-:S04]  /*8400*/  FMUL R224, R224, R15 ;  /* 0x0000000fe0e07220 */ /* 0x020fc80000400000 */
[----:B------:R-:W-:Y:S01]  /*8410*/  FFMA R87, R87, R16, R224 ;  /* 0x0000001057577223 */ /* 0x000fe200000000e0 */
[----:B------:R-:W-:Y:S06]  /*8420*/  @!P2 BRA `(.L_x_277) ;  /* 0x0000001c0020a947 */ /* 0x000fec0003800000 */
[----:B------:R0:W-:Y:S01]  /*8430*/  STG.E desc[UR14][R18.64+0x220], R87 ;  /* 0x0002205712007986 */ /* 0x0001e2000c10190e */
[----:B------:R-:W-:Y:S05]  /*8440*/  BRA `(.L_x_277) ;  /* 0x0000001c00187947 */ /* 0x000fea0003800000 */
.L_x_26:
[----:B------:R-:W-:Y:S01]  /*8450*/  ULDC.64 UR8, c[0x0][0x6c0] ;  /* 0x0001b00000087ab9 */ /* 0x000fe20000000a00 */
[-C--:B--2---:R-:W-:Y:S01]  /*8460*/  FMUL R5, R88, R16.reuse ;  /* 0x0000001058057220 */ /* 0x084fe20000400000 */
[C---:B------:R-:W-:Y:S01]  /*8470*/  LEA R8, P1, R22.reuse, UR8, 0x2 ;  /* 0x0000000816087c11 */ /* 0x040fe2000f8210ff */
[-C--:B------:R-:W-:Y:S01]  /*8480*/  FMUL R89, R89, R16.reuse ;  /* 0x0000001059597220 */ /* 0x080fe20000400000 */
[----:B------:R-:W-:Y:S01]  /*8490*/  ISETP.GT.AND P3, PT, R13, 0x8, PT ;  /* 0x000000080d00780c */ /* 0x000fe20003f64270 */
[----:B------:R-:W-:Y:S01]  /*84a0*/  IMAD R17, R167, 0x1c, RZ ;  /* 0x0000001ca7117824 */ /* 0x000fe200078e02ff */
[----:B------:R-:W-:Y:S01]  /*84b0*/  LEA.HI.X R9, R22, UR9, R153, 0x2, P1 ;  /* 0x0000000916097c11 */ /* 0x000fe200088f1499 */
[-C--:B------:R-:W-:Y:S01]  /*84c0*/  FMUL R11, R90, R16.reuse ;  /* 0x000000105a0b7220 */ /* 0x080fe20000400000 */
[----:B------:R-:W-:Y:S01]  /*84d0*/  ISETP.GT.AND P1, PT, R12, 0x1, P2 ;  /* 0x000000010c00780c */ /* 0x000fe20001724270 */
[----:B------:R-:W-:Y:S01]  /*84e0*/  FMUL R91, R91, R16 ;  /* 0x000000105b5b7220 */ /* 0x000fe20000400000 */
[----:B------:R-:W-:Y:S01]  /*84f0*/  LEA R18, P6, R166, R8, 0x2 ;  /* 0x00000008a6127211 */ /* 0x000fe200078c10ff */
[----:B------:R0:W-:Y:S01]  /*8500*/  @P5 STG.E desc[UR14][R8.64], R5 ;  /* 0x0000000508005986 */ /* 0x0001e2000c10190e */
[----:B------:R-:W-:Y:S01]  /*8510*/  ISETP.GT.AND P5, PT, R12, RZ, P3 ;  /* 0x000000ff0c00720c */ /* 0x000fe20001fa4270 */
[-C--:B------:R-:W-:Y:S01]  /*8520*/  FMUL R93, R93, R16.reuse ;  /* 0x000000105d5d7220 */ /* 0x080fe20000400000 */
[--C-:B------:R-:W-:Y:S01]  /*8530*/  LEA.HI.X R19, R166, R9, R167.reuse, 0x2, P6 ;  /* 0x00000009a6137211 */ /* 0x100fe200030f14a7 */
[-C--:B------:R-:W-:Y:S01]  /*8540*/  FMUL R95, R95, R16.reuse ;  /* 0x000000105f5f7220 */ /* 0x080fe20000400000 */
[----:B------:R-:W-:Y:S01]  /*8550*/  ISETP.GT.AND P6, PT, R12, 0x1, P3 ;  /* 0x000000010c00780c */ /* 0x000fe20001fc4270 */
[----:B------:R-:W-:Y:S01]  /*8560*/  FMUL R97, R97, R16 ;  /* 0x0000001061617220 */ /* 0x000fe20000400000 */
[C---:B------:R-:W-:Y:S01]  /*8570*/  SHF.L.U64.HI R167, R166.reuse, 0x5, R167 ;  /* 0x00000005a6a77819 */ /* 0x040fe200000102a7 */
[----:B------:R-:W-:-:S04]  /*8580*/  IMAD.WIDE.U32 R20, R166, 0x1c, R18 ;  /* 0x0000001ca6147825 */ /* 0x000fc800078e0012 */
[-C--:B------:R-:W-:Y:S01]  /*8590*/  FMUL R99, R99, R16.reuse ;  /* 0x0000001063637220 */ /* 0x080fe20000400000 */
[----:B------:R-:W-:Y:S01]  /*85a0*/  @P1 STG.E desc[UR14][R18.64], R89 ;  /* 0x0000005912001986 */ /* 0x000fe2000c10190e */
[----:B------:R-:W-:Y:S01]  /*85b0*/  ISETP.GT.AND P1, PT, R12, 0x8, P2 ;  /* 0x000000080c00780c */ /* 0x000fe20001724270 */
[----:B------:R-:W-:Y:S02]  /*85c0*/  IMAD.IADD R21, R17, 0x1, R21 ;  /* 0x0000000111157824 */ /* 0x000fe400078e0215 */
[-C--:B------:R-:W-:Y:S01]  /*85d0*/  FMUL R17, R92, R16.reuse ;  /* 0x000000105c117220 */ /* 0x080fe20000400000 */
[----:B0-----:R-:W-:Y:S01]  /*85e0*/  IMAD.SHL.U32 R5, R166, 0x20, RZ ;  /* 0x00000020a6057824 */ /* 0x001fe200078e00ff */
[----:B------:R0:W-:Y:S01]  /*85f0*/  @P5 STG.E desc[UR14][R8.64+0x20], R11 ;  /* 0x0000200b08005986 */ /* 0x0001e2000c10190e */
[C---:B------:R-:W-:Y:S01]  /*8600*/  ISETP.GT.AND P5, PT, R12.reuse, 0x9, P2 ;  /* 0x000000090c00780c */ /* 0x040fe200017a4270 */
[-C--:B------:R-:W-:Y:S01]  /*8610*/  FMUL R101, R101, R16.reuse ;  /* 0x0000001065657220 */ /* 0x080fe20000400000 */
[----:B------:R-:W-:Y:S01]  /*8620*/  FMUL R103, R103, R16 ;  /* 0x0000001067677220 */ /* 0x000fe20000400000 */
[----:B------:R-:W-:Y:S01]  /*8630*/  @P6 STG.E desc[UR14][R18.64+0x20], R91 ;  /* 0x0000205b12006986 */ /* 0x000fe2000c10190e */
[----:B------:R-:W-:Y:S01]  /*8640*/  IADD3 R22, P6, R5, R18, RZ ;  /* 0x0000001205167210 */ /* 0x000fe20007fde0ff */
[-C--:B------:R-:W-:Y:S01]  /*8650*/  FMUL R105, R105, R16.reuse ;  /* 0x0000001069697220 */ /* 0x080fe20000400000 */
[-C--:B------:R-:W-:Y:S01]  /*8660*/  FMUL R107, R107, R16.reuse ;  /* 0x000000106b6b7220 */ /* 0x080fe20000400000 */
[-C--:B------:R-:W-:Y:S01]  /*8670*/  FMUL R109, R109, R16.reuse ;  /* 0x000000106d6d7220 */ /* 0x080fe20000400000 */
[----:B------:R1:W-:Y:S01]  /*8680*/  @P1 STG.E desc[UR14][R20.64], R17 ;  /* 0x0000001114001986 */ /* 0x0003e2000c10190e */
[C---:B------:R-:W-:Y:S01]  /*8690*/  ISETP.GT.AND P1, PT, R12.reuse, 0x8, P3 ;  /* 0x000000080c00780c */ /* 0x040fe20001f24270 */
[----:B------:R-:W-:Y:S01]  /*86a0*/  IMAD.X R23, R167, 0x1, R19, P6 ;  /* 0x00000001a7177824 */ /* 0x000fe200030e0613 */
[----:B------:R-:W-:Y:S01]  /*86b0*/  ISETP.GT.AND P6, PT, R12, 0x9, P3 ;  /* 0x000000090c00780c */ /* 0x000fe20001fc4270 */
[-C--:B0-----:R-:W-:Y:S01]  /*86c0*/  FMUL R11, R94, R16.reuse ;  /* 0x000000105e0b7220 */ /* 0x081fe20000400000 */
[-C--:B------:R-:W-:Y:S01]  /*86d0*/  FMUL R111, R111, R16.reuse ;  /* 0x000000106f6f7220 */ /* 0x080fe20000400000 */
[-C--:B------:R-:W-:Y:S01]  /*86e0*/  FMUL R113, R113, R16.reuse ;  /* 0x0000001071717220 */ /* 0x080fe20000400000 */
[----:B------:R-:W-:Y:S01]  /*86f0*/  @P5 STG.E desc[UR14][R22.64], R93 ;  /* 0x0000005d16005986 */ /* 0x000fe2000c10190e */
[----:B------:R-:W-:Y:S01]  /*8700*/  ISETP.GT.AND P5, PT, R12, 0x10, P2 ;  /* 0x000000100c00780c */ /* 0x000fe200017a4270 */
[-C--:B------:R-:W-:Y:S01]  /*8710*/  FMUL R115, R115, R16.reuse ;  /* 0x0000001073737220 */ /* 0x080fe20000400000 */
[-C--:B------:R-:W-:Y:S01]  /*8720*/  FMUL R117, R117, R16.reuse ;  /* 0x0000001075757220 */ /* 0x080fe20000400000 */
[-C--:B------:R-:W-:Y:S01]  /*8730*/  FMUL R119, R119, R16.reuse ;  /* 0x0000001077777220 */ /* 0x080fe20000400000 */
[-C--:B-1----:R-:W-:Y:S01]  /*8740*/  FMUL R17, R96, R16.reuse ;  /* 0x0000001060117220 */ /* 0x082fe20000400000 */
[----:B------:R-:W-:Y:S01]  /*8750*/  FMUL R121, R121, R16 ;  /* 0x0000001079797220 */ /* 0x000fe20000400000 */
[----:B------:R0:W-:Y:S01]  /*8760*/  @P1 STG.E desc[UR14][R20.64+0x20], R11 ;  /* 0x0000200b14001986 */ /* 0x0001e2000c10190e */
[----:B------:R-:W-:Y:S01]  /*8770*/  IADD3 R88, P1, R5, R20, RZ ;  /* 0x0000001405587210 */ /* 0x000fe20007f3e0ff */
[-C--:B------:R-:W-:Y:S01]  /*8780*/  FMUL R123, R123, R16.reuse ;  /* 0x000000107b7b7220 */ /* 0x080fe20000400000 */
[-C--:B------:R-:W-:Y:S01]  /*8790*/  FMUL R125, R125, R16.reuse ;  /* 0x000000107d7d7220 */ /* 0x080fe20000400000 */
[----:B------:R-:W-:Y:S01]  /*87a0*/  @P6 STG.E desc[UR14][R22.64+0x20], R95 ;  /* 0x0000205f16006986 */ /* 0x000fe2000c10190e */
[C---:B------:R-:W-:Y:S01]  /*87b0*/  ISETP.GT.AND P6, PT, R12.reuse, 0x11, P2 ;  /* 0x000000110c00780c */ /* 0x040fe200017c4270 */
[----:B------:R-:W-:Y:S01]  /*87c0*/  IMAD.X R89, R167, 0x1, R21, P1 ;  /* 0x00000001a7597824 */ /* 0x000fe200008e0615 */
[----:B------:R-:W-:Y:S01]  /*87d0*/  ISETP.GT.AND P1, PT, R12, 0x10, P3 ;  /* 0x000000100c00780c */ /* 0x000fe20001f24270 */
[-C--:B------:R-:W-:Y:S01]  /*87e0*/  FMUL R127, R127, R16.reuse ;  /* 0x000000107f7f7220 */ /* 0x080fe20000400000 */
[-C--:B------:R-:W-:Y:S01]  /*87f0*/  FMUL R129, R129, R16.reuse ;  /* 0x0000001081817220 */ /* 0x080fe20000400000 */
[----:B------:R-:W-:Y:S01]  /*8800*/  FMUL R131, R131, R16 ;  /* 0x0000001083837220 */ /* 0x000fe20000400000 */
[----:B------:R1:W-:Y:S01]  /*8810*/  @P5 STG.E desc[UR14][R88.64], R17 ;  /* 0x0000001158005986 */ /* 0x0003e2000c10190e */
[----:B------:R-:W-:Y:S01]  /*8820*/  IADD3 R90, P5, R5, R22, RZ ;  /* 0x00000016055a7210 */ /* 0x000fe20007fbe0ff */
[-C--:B0-----:R-:W-:Y:S01]  /*8830*/  FMUL R11, R98, R16.reuse ;  /* 0x00000010620b7220 */ /* 0x081fe20000400000 */
[-C--:B------:R-:W-:Y:S01]  /*8840*/  FMUL R133, R133, R16.reuse ;  /* 0x0000001085857220 */ /* 0x080fe20000400000 */
[-C--:B------:R-:W-:Y:S01]  /*8850*/  FMUL R135, R135, R16.reuse ;  /* 0x0000001087877220 */ /* 0x080fe20000400000 */
[-C--:B------:R-:W-:Y:S01]  /*8860*/  FMUL R137, R137, R16.reuse ;  /* 0x0000001089897220 */ /* 0x080fe20000400000 */
[----:B------:R-:W-:Y:S01]  /*8870*/  IMAD.X R91, R167, 0x1, R23, P5 ;  /* 0x00000001a75b7824 */ /* 0x000fe200028e0617 */
[C---:B------:R-:W-:Y:S01]  /*8880*/  ISETP.GT.AND P5, PT, R12.reuse, 0x11, P3 ;  /* 0x000000110c00780c */ /* 0x040fe20001fa4270 */
[-C--:B------:R-:W-:Y:S01]  /*8890*/  FMUL R139, R139, R16.reuse ;  /* 0x000000108b8b7220 */ /* 0x080fe20000400000 */
[-C--:B------:R-:W-:Y:S01]  /*88a0*/  FMUL R141, R141, R16.reuse ;  /* 0x000000108d8d7220 */ /* 0x080fe20000400000 */
[-C--:B------:R-:W-:Y:S01]  /*88b0*/  FMUL R143, R143, R16.reuse ;  /* 0x000000108f8f7220 */ /* 0x080fe20000400000 */
[----:B------:R-:W-:Y:S01]  /*88c0*/  @P6 STG.E desc[UR14][R90.64], R97 ;  /* 0x000000615a006986 */ /* 0x000fe2000c10190e */
[----:B------:R-:W-:Y:S01]  /*88d0*/  ISETP.GT.AND P6, PT, R12, 0x18, P2 ;  /* 0x000000180c00780c */ /* 0x000fe200017c4270 */
[-C--:B-1----:R-:W-:Y:S01]  /*88e0*/  FMUL R17, R100, R16.reuse ;  /* 0x0000001064117220 */ /* 0x082fe20000400000 */
[----:B------:R-:W-:Y:S01]  /*88f0*/  FMUL R145, R145, R16 ;  /* 0x0000001091917220 */ /* 0x000fe20000400000 */
[----:B------:R0:W-:Y:S01]  /*8900*/  @P1 STG.E desc[UR14][R88.64+0x20], R11 ;  /* 0x0000200b58001986 */ /* 0x0001e2000c10190e */
[----:B------:R-:W-:Y:S01]  /*8910*/  IADD3 R92, P1, R5, R88, RZ ;  /* 0x00000058055c7210 */ /* 0x000fe20007f3e0ff */
[-C--:B------:R-:W-:Y:S01]  /*8920*/  FMUL R147, R147, R16.reuse ;  /* 0x0000001093937220 */ /* 0x080fe20000400000 */
[-C--:B------:R-:W-:Y:S01]  /*8930*/  FMUL R149, R149, R16.reuse ;  /* 0x0000001095957220 */ /* 0x080fe20000400000 */
[-C--:B------:R-:W-:Y:S01]  /*8940*/  FMUL R151, R151, R16.reuse ;  /* 0x0000001097977220 */ /* 0x080fe20000400000 */
[----:B------:R-:W-:Y:S01]  /*8950*/  @P5 STG.E desc[UR14][R90.64+0x20], R99 ;  /* 0x000020635a005986 */ /* 0x000fe2000c10190e */
[----:B------:R-:W-:Y:S01]  /*8960*/  IMAD.X R93, R167, 0x1, R89, P1 ;  /* 0x00000001a75d7824 */ /* 0x000fe200008e0659 */
[C---:B------:R-:W-:Y:S01]  /*8970*/  ISETP.GT.AND P5, PT, R12.reuse, 0x19, P2 ;  /* 0x000000190c00780c */ /* 0x040fe200017a4270 */
[-C--:B------:R-:W-:Y:S01]  /*8980*/  FMUL R25, R25, R16.reuse ;  /* 0x0000001019197220 */ /* 0x080fe20000400000 */
[----:B------:R-:W-:Y:S01]  /*8990*/  ISETP.GT.AND P1, PT, R12, 0x18, P3 ;  /* 0x000000180c00780c */ /* 0x000fe20001f24270 */
        /* <DEDUP_REMOVED lines=66> */
[----:B-1----:R-:W-:-:S02]  /*8dc0*/  FMUL R17, R112, R16 ;  /* 0x0000001070117220 */ /* 0x002fc40000400000 */
[----:B------:R0:W-:Y:S01]  /*8dd0*/  @P1 STG.E desc[UR14][R100.64+0x20], R11 ;  /* 0x0000200b64001986 */ /* 0x0001e2000c10190e */
[----:B------:R-:W-:-:S04]  /*8de0*/  IADD3 R104, P1, R5, R100, RZ ;  /* 0x0000006405687210 */ /* 0x000fc80007f3e0ff */
[----:B------:R-:W-:Y:S01]  /*8df0*/  @P6 STG.E desc[UR14][R102.64+0x20], R111 ;  /* 0x0000206f66006986 */ /* 0x000fe2000c10190e */
[----:B------:R-:W-:Y:S01]  /*8e00*/  IMAD.X R105, R167, 0x1, R101, P1 ;  /* 0x00000001a7697824 */ /* 0x000fe200008e0665 */
[C---:B------:R-:W-:Y:S02]  /*8e10*/  ISETP.GT.AND P6, PT, R12.reuse, 0x31, P2 ;  /* 0x000000310c00780c */ /* 0x040fe400017c4270 */
[----:B------:R-:W-:Y:S02]  /*8e20*/  ISETP.GT.AND P1, PT, R12, 0x30, P3 ;  /* 0x000000300c00780c */ /* 0x000fe40001f24270 */
[----:B------:R1:W-:Y:S01]  /*8e30*/  @P5 STG.E desc[UR14][R104.64], R17 ;  /* 0x0000001168005986 */ /* 0x0003e2000c10190e */
[----:B------:R-:W-:Y:S01]  /*8e40*/  IADD3 R106, P5, R5, R102, RZ ;  /* 0x00000066056a7210 */ /* 0x000fe20007fbe0ff */
[----:B0-----:R-:W-:-:S04]  /*8e50*/  FMUL R11, R114, R16 ;  /* 0x00000010720b7220 */ /* 0x001fc80000400000 */
[----:B------:R-:W-:Y:S01]  /*8e60*/  IMAD.X R107, R167, 0x1, R103, P5 ;  /* 0x00000001a76b7824 */ /* 0x000fe200028e0667 */
[----:B------:R-:W-:-:S04]  /*8e70*/  ISETP.GT.AND P5, PT, R12, 0x31, P3 ;  /* 0x000000310c00780c */ /* 0x000fc80001fa4270 */
[----:B------:R-:W-:Y:S01]  /*8e80*/  @P6 STG.E desc[UR14][R106.64], R113 ;  /* 0x000000716a006986 */ /* 0x000fe2000c10190e */
[----:B------:R-:W-:Y:S01]  /*8e90*/  ISETP.GT.AND P6, PT, R12, 0x38, P2 ;  /* 0x000000380c00780c */ /* 0x000fe200017c4270 */
[----:B-1----:R-:W-:Y:S02]  /*8ea0*/  FMUL R17, R116, R16 ;  /* 0x0000001074117220 */ /* 0x002fe40000400000 */
        /* <DEDUP_REMOVED lines=100> */
[----:B------:R1:W-:Y:S01]  /*94f0*/  @P6 STG.E desc[UR14][R134.64+0x20], R143 ;  /* 0x0000208f86006986 */ /* 0x0003e2000c10190e */
[----:B------:R-:W-:Y:S01]  /*9500*/  IMAD.X R137, R167, 0x1, R133, P1 ;  /* 0x00000001a7897824 */ /* 0x000fe200008e0685 */
[C---:B------:R-:W-:Y:S02]  /*9510*/  ISETP.GT.AND P6, PT, R12.reuse, 0x71, P2 ;  /* 0x000000710c00780c */ /* 0x040fe400017c4270 */
[----:B------:R-:W-:Y:S02]  /*9520*/  ISETP.GT.AND P1, PT, R12, 0x70, P3 ;  /* 0x000000700c00780c */ /* 0x000fe40001f24270 */
[----:B------:R-:W-:Y:S01]  /*9530*/  @P5 STG.E desc[UR14][R136.64], R17 ;  /* 0x0000001188005986 */ /* 0x000fe2000c10190e */
[----:B------:R-:W-:Y:S01]  /*9540*/  IADD3 R138, P5, R5, R134, RZ ;  /* 0x00000086058a7210 */ /* 0x000fe20007fbe0ff */
[----:B0-----:R-:W-:-:S04]  /*9550*/  FMUL R11, R146, R16 ;  /* 0x00000010920b7220 */ /* 0x001fc80000400000 */
[----:B------:R-:W-:Y:S01]  /*9560*/  IMAD.X R139, R167, 0x1, R135, P5 ;  /* 0x00000001a78b7824 */ /* 0x000fe200028e0687 */
[----:B------:R-:W-:-:S04]  /*9570*/  ISETP.GT.AND P5, PT, R12, 0x71, P3 ;  /* 0x000000710c00780c */ /* 0x000fc80001fa4270 */
[----:B------:R-:W-:Y:S01]  /*9580*/  @P6 STG.E desc[UR14][R138.64], R145 ;  /* 0x000000918a006986 */ /* 0x000fe2000c10190e */
[----:B------:R-:W-:-:S03]  /*9590*/  IADD3 R140, P6, R5, R136, RZ ;  /* 0x00000088058c7210 */ /* 0x000fc60007fde0ff */
[----:B------:R0:W-:Y:S01]  /*95a0*/  @P1 STG.E desc[UR14][R136.64+0x20], R11 ;  /* 0x0000200b88001986 */ /* 0x0001e2000c10190e */
[----:B------:R-:W-:Y:S01]  /*95b0*/  ISETP.GT.AND P1, PT, R12, 0x78, P2 ;  /* 0x000000780c00780c */ /* 0x000fe20001724270 */
[----:B------:R-:W-:Y:S01]  /*95c0*/  IMAD.X R141, R167, 0x1, R137, P6 ;  /* 0x00000001a78d7824 */ /* 0x000fe200030e0689 */
[----:B------:R-:W-:Y:S01]  /*95d0*/  IADD3 R142, P6, R5, R138, RZ ;  /* 0x0000008a058e7210 */ /* 0x000fe20007fde0ff */
[-C--:B------:R-:W-:Y:S01]  /*95e0*/  FMUL R5, R148, R16.reuse ;  /* 0x0000001094057220 */ /* 0x080fe20000400000 */
[C---:B------:R-:W-:Y:S01]  /*95f0*/  ISETP.GT.AND P2, PT, R12.reuse, 0x79, P2 ;  /* 0x000000790c00780c */ /* 0x040fe20001744270 */
[----:B------:R-:W-:Y:S01]  /*9600*/  @P5 STG.E desc[UR14][R138.64+0x20], R147 ;  /* 0x000020938a005986 */ /* 0x000fe2000c10190e */
[C---:B------:R-:W-:Y:S01]  /*9610*/  ISETP.GT.AND P5, PT, R12.reuse, 0x78, P3 ;  /* 0x000000780c00780c */ /* 0x040fe20001fa4270 */
[----:B-1----:R-:W-:Y:S01]  /*9620*/  IMAD.X R143, R167, 0x1, R139, P6 ;  /* 0x00000001a78f7824 */ /* 0x002fe200030e068b */
[----:B------:R-:W-:Y:S01]  /*9630*/  ISETP.GT.AND P3, PT, R12, 0x79, P3 ;  /* 0x000000790c00780c */ /* 0x000fe20001f64270 */
[----:B0-----:R-:W-:-:S04]  /*9640*/  FMUL R11, R150, R16 ;  /* 0x00000010960b7220 */ /* 0x001fc80000400000 */
[----:B------:R0:W-:Y:S01]  /*9650*/  @P1 STG.E desc[UR14][R140.64], R5 ;  /* 0x000000058c001986 */ /* 0x0001e2000c10190e */
[----:B------:R-:W-:-:S03]  /*9660*/  ISETP.GT.AND P1, PT, R13, 0x80, PT ;  /* 0x000000800d00780c */ /* 0x000fc60003f24270 */
[----:B------:R-:W-:Y:S01]  /*9670*/  @P2 STG.E desc[UR14][R142.64], R149 ;  /* 0x000000958e002986 */ /* 0x000fe2000c10190e */
[C---:B------:R-:W-:Y:S02]  /*9680*/  ISETP.GT.AND P6, PT, R12.reuse, RZ, P1 ;  /* 0x000000ff0c00720c */ /* 0x040fe40000fc4270 */
[----:B------:R-:W-:Y:S01]  /*9690*/  ISETP.GT.AND P2, PT, R12, 0x1, P1 ;  /* 0x000000010c00780c */ /* 0x000fe20000f44270 */
[----:B------:R1:W-:Y:S01]  /*96a0*/  @P5 STG.E desc[UR14][R140.64+0x20], R11 ;  /* 0x0000200b8c005986 */ /* 0x0003e2000c10190e */
[----:B------:R-:W-:Y:S01]  /*96b0*/  ISETP.GT.AND P5, PT, R13, 0x88, PT ;  /* 0x000000880d00780c */ /* 0x000fe20003fa4270 */
[-C--:B------:R-:W-:Y:S01]  /*96c0*/  FMUL R13, R26, R16.reuse ;  /* 0x000000101a0d7220 */ /* 0x080fe20000400000 */
[----:B0-----:R-:W-:Y:S01]  /*96d0*/  FMUL R5, R24, R16 ;  /* 0x0000001018057220 */ /* 0x001fe20000400000 */
[----:B------:R-:W-:Y:S01]  /*96e0*/  @P3 STG.E desc[UR14][R142.64+0x20], R151 ;  /* 0x000020978e003986 */ /* 0x000fe2000c10190e */
[----:B------:R-:W-:-:S05]  /*96f0*/  ISETP.GT.AND P3, PT, R12, RZ, P5 ;  /* 0x000000ff0c00720c */ /* 0x000fca0002f64270 */
[----:B------:R0:W-:Y:S01]  /*9700*/  @P6 STG.E desc[UR14][R8.64+0x200], R5 ;  /* 0x0002000508006986 */ /* 0x0001e2000c10190e */
[----:B------:R-:W-:Y:S01]  /*9710*/  ISETP.GT.AND P6, PT, R12, 0x1, P5 ;  /* 0x000000010c00780c */ /* 0x000fe20002fc4270 */
[----:B-1----:R-:W-:Y:S02]  /*9720*/  FMUL R11, R28, R16 ;  /* 0x000000101c0b7220 */ /* 0x002fe40000400000 */
[----:B------:R-:W-:Y:S01]  /*9730*/  @P2 STG.E desc[UR14][R18.64+0x200], R25 ;  /* 0x0002001912002986 */ /* 0x000fe2000c10190e */
[----:B------:R-:W-:-:S03]  /*9740*/  ISETP.GT.AND P2, PT, R12, 0x8, P1 ;  /* 0x000000080c00780c */ /* 0x000fc60000f44270 */
[----:B------:R1:W-:Y:S01]  /*9750*/  @P3 STG.E desc[UR14][R8.64+0x220], R13 ;  /* 0x0002200d08003986 */ /* 0x0003e2000c10190e */
[----:B------:R-:W-:Y:S01]  /*9760*/  ISETP.GT.AND P3, PT, R12, 0x9, P1 ;  /* 0x000000090c00780c */ /* 0x000fe20000f64270 */
[----:B0-----:R-:W-:-:S04]  /*9770*/  FMUL R5, R30, R16 ;  /* 0x000000101e057220 */ /* 0x001fc80000400000 */
[----:B------:R-:W-:Y:S01]  /*9780*/  @P6 STG.E desc[UR14][R18.64+0x220], R27 ;  /* 0x0002201b12006986 */ /* 0x000fe2000c10190e */
[----:B------:R-:W-:-:S03]  /*9790*/  ISETP.GT.AND P6, PT, R12, 0x8, P5 ;  /* 0x000000080c00780c */ /* 0x000fc60002fc4270 */
[----:B------:R0:W-:Y:S01]  /*97a0*/  @P2 STG.E desc[UR14][R20.64+0x200], R11 ;  /* 0x0002000b14002986 */ /* 0x0001e2000c10190e */
[----:B------:R-:W-:Y:S01]  /*97b0*/  ISETP.GT.AND P2, PT, R12, 0x9, P5 ;  /* 0x000000090c00780c */ /* 0x000fe20002f44270 */
[----:B-1----:R-:W-:Y:S02]  /*97c0*/  FMUL R9, R32, R16 ;  /* 0x0000001020097220 */ /* 0x002fe40000400000 */
[----:B------:R-:W-:Y:S01]  /*97d0*/  @P3 STG.E desc[UR14][R22.64+0x200], R29 ;  /* 0x0002001d16003986 */ /* 0x000fe2000c10190e */
[----:B------:R-:W-:-:S05]  /*97e0*/  ISETP.GT.AND P3, PT, R12, 0x10, P1 ;  /* 0x000000100c00780c */ /* 0x000fca0000f64270 */
[----:B------:R1:W-:Y:S01]  /*97f0*/  @P6 STG.E desc[UR14][R20.64+0x220], R5 ;  /* 0x0002200514006986 */ /* 0x0003e2000c10190e */
[----:B------:R-:W-:Y:S01]  /*9800*/  ISETP.GT.AND P6, PT, R12, 0x11, P1 ;  /* 0x000000110c00780c */ /* 0x000fe20000fc4270 */
[----:B0-----:R-:W-:Y:S02]  /*9810*/  FMUL R11, R34, R16 ;  /* 0x00000010220b7220 */ /* 0x001fe40000400000 */
[----:B------:R-:W-:Y:S01]  /*9820*/  @P2 STG.E desc[UR14][R22.64+0x220], R31 ;  /* 0x0002201f16002986 */ /* 0x000fe2000c10190e */
[----:B------:R-:W-:-:S03]  /*9830*/  ISETP.GT.AND P2, PT, R12, 0x10, P5 ;  /* 0x000000100c00780c */ /* 0x000fc60002f44270 */
[----:B------:R0:W-:Y:S01]  /*9840*/  @P3 STG.E desc[UR14][R88.64+0x200], R9 ;  /* 0x0002000958003986 */ /* 0x0001e2000c10190e */
[----:B------:R-:W-:Y:S01]  /*9850*/  ISETP.GT.AND P3, PT, R12, 0x11, P5 ;  /* 0x000000110c00780c */ /* 0x000fe20002f64270 */
[----:B-1----:R-:W-:-:S04]  /*9860*/  FMUL R5, R36, R16 ;  /* 0x0000001024057220 */ /* 0x002fc80000400000 */
[----:B------:R-:W-:Y:S01]  /*9870*/  @P6 STG.E desc[UR14][R90.64+0x200], R33 ;  /* 0x000200215a006986 */ /* 0x000fe2000c10190e */
[----:B------:R-:W-:-:S03]  /*9880*/  ISETP.GT.AND P6, PT, R12, 0x18, P1 ;  /* 0x000000180c00780c */ /* 0x000fc60000fc4270 */
[----:B------:R1:W-:Y:S01]  /*9890*/  @P2 STG.E desc[UR14][R88.64+0x220], R11 ;  /* 0x0002200b58002986 */ /* 0x0003e2000c10190e */
[----:B------:R-:W-:Y:S01]  /*98a0*/  ISETP.GT.AND P2, PT, R12, 0x19, P1 ;  /* 0x000000190c00780c */ /* 0x000fe20000f44270 */
[----:B0-----:R-:W-:Y:S02]  /*98b0*/  FMUL R9, R38, R16 ;  /* 0x0000001026097220 */ /* 0x001fe40000400000 */
[----:B------:R-:W-:Y:S01]  /*98c0*/  @P3 STG.E desc[UR14][R90.64+0x220], R35 ;  /* 0x000220235a003986 */ /* 0x000fe2000c10190e */
[----:B------:R-:W-:-:S05]  /*98d0*/  ISETP.GT.AND P3, PT, R12, 0x18, P5 ;  /* 0x000000180c00780c */ /* 0x000fca0002f64270 */
        /* <DEDUP_REMOVED lines=107> */
[-C--:B0-----:R-:W-:Y:S02]  /*9f90*/  FMUL R11, R82, R16.reuse ;  /* 0x00000010520b7220 */ /* 0x081fe40000400000 */
[----:B------:R-:W-:Y:S01]  /*9fa0*/  @P2 STG.E desc[UR14][R134.64+0x220], R79 ;  /* 0x0002204f86002986 */ /* 0x000fe2000c10190e */
[----:B------:R-:W-:Y:S01]  /*9fb0*/  ISETP.GT.AND P2, PT, R12, 0x70, P5 ;  /* 0x000000700c00780c */ /* 0x000fe20002f44270 */
[----:B-1----:R-:W-:-:S08]  /*9fc0*/  FMUL R5, R84, R16 ;  /* 0x0000001054057220 */ /* 0x002fd00000400000 */
[----:B------:R0:W-:Y:S01]  /*9fd0*/  @P6 STG.E desc[UR14][R136.64+0x200], R9 ;  /* 0x0002000988006986 */ /* 0x0001e2000c10190e */
[C---:B------:R-:W-:Y:S02]  /*9fe0*/  ISETP.GT.AND P6, PT, R12.reuse, 0x78, P1 ;  /* 0x000000780c00780c */ /* 0x040fe40000fc4270 */
[C---:B------:R-:W-:Y:S01]  /*9ff0*/  ISETP.GT.AND P1, PT, R12.reuse, 0x79, P1 ;  /* 0x000000790c00780c */ /* 0x040fe20000f24270 */
[----:B------:R1:W-:Y:S01]  /*a000*/  @P3 STG.E desc[UR14][R138.64+0x200], R81 ;  /* 0x000200518a003986 */ /* 0x0003e2000c10190e */
[----:B------:R-:W-:-:S03]  /*a010*/  ISETP.GT.AND P3, PT, R12, 0x71, P5 ;  /* 0x000000710c00780c */ /* 0x000fc60002f64270 */
[----:B------:R1:W-:Y:S01]  /*a020*/  @P2 STG.E desc[UR14][R136.64+0x220], R11 ;  /* 0x0002200b88002986 */ /* 0x0003e2000c10190e */
[C---:B------:R-:W-:Y:S02]  /*a030*/  ISETP.GT.AND P2, PT, R12.reuse, 0x78, P5 ;  /* 0x000000780c00780c */ /* 0x040fe40002f44270 */
[----:B------:R-:W-:Y:S01]  /*a040*/  ISETP.GT.AND P5, PT, R12, 0x79, P5 ;  /* 0x000000790c00780c */ /* 0x000fe20002fa4270 */
[----:B0-----:R-:W-:-:S06]  /*a050*/  FMUL R9, R86, R16 ;  /* 0x0000001056097220 */ /* 0x001fcc0000400000 */
[----:B------:R1:W-:Y:S04]  /*a060*/  @P3 STG.E desc[UR14][R138.64+0x220], R83 ;  /* 0x000220538a003986 */ /* 0x0003e8000c10190e */
[----:B------:R1:W-:Y:S04]  /*a070*/  @P6 STG.E desc[UR14][R140.64+0x200], R5 ;  /* 0x000200058c006986 */ /* 0x0003e8000c10190e */
[----:B------:R1:W-:Y:S04]  /*a080*/  @P1 STG.E desc[UR14][R142.64+0x200], R85 ;  /* 0x000200558e001986 */ /* 0x0003e8000c10190e */
[----:B------:R1:W-:Y:S04]  /*a090*/  @P2 STG.E desc[UR14][R140.64+0x220], R9 ;  /* 0x000220098c002986 */ /* 0x0003e8000c10190e */
[----:B------:R1:W-:Y:S02]  /*a0a0*/  @P5 STG.E desc[UR14][R142.64+0x220], R87 ;  /* 0x000220578e005986 */ /* 0x0003e4000c10190e */
.L_x_277:
[----:B------:R-:W-:Y:S05]  /*a0b0*/  BSYNC B0 ;  /* 0x0000000000007941 */ /* 0x000fea0003800000 */
.L_x_25:
[----:B------:R-:W-:Y:S01]  /*a0c0*/  ULDC UR8, c[0x0][0xc] ;  /* 0x0000030000087ab9 */ /* 0x000fe20000000800 */
[----:B------:R-:W-:Y:S01]  /*a0d0*/  ULDC UR9, c[0x0][0x10] ;  /* 0x0000040000097ab9 */ /* 0x000fe20000000800 */
[----:B01----:R-:W0:Y:S01]  /*a0e0*/  LDC R5, c[0x0][0x14] ;  /* 0x00000500ff057b82 */ /* 0x003e220000000800 */
[----:B------:R-:W-:Y:S01]  /*a0f0*/  UIMAD.WIDE.U32 UR8, UR8, UR9, URZ ;  /* 0x00000009080872a5 */ /* 0x000fe2000f8e003f */
[----:B------:R-:W-:Y:S01]  /*a100*/  PRMT R9, RZ, 0x7610, R9 ;  /* 0x00007610ff097816 */ /* 0x000fe20000000009 */
[----:B------:R-:W-:-:S04]  /*a110*/  IMAD.MOV.U32 R8, RZ, RZ, -0x1 ;  /* 0xffffffffff087424 */ /* 0x000fc800078e00ff */
[----:B0-----:R-:W-:-:S04]  /*a120*/  IMAD.WIDE.U32 R2, R5, UR8, R2 ;  /* 0x0000000805027c25 */ /* 0x001fc8000f8e0002 */
[----:B------:R-:W-:Y:S01]  /*a130*/  IMAD R5, R5, UR9, RZ ;  /* 0x0000000905057c24 */ /* 0x000fe2000f8e02ff */
[----:B------:R-:W-:Y:S02]  /*a140*/  ULDC.64 UR8, c[0x0][0x750] ;  /* 0x0001d40000087ab9 */ /* 0x000fe40000000a00 */
[----:B------:R-:W-:Y:S01]  /*a150*/  ISETP.GE.U32.AND P1, PT, R2, UR8, PT ;  /* 0x0000000802007c0c */ /* 0x000fe2000bf26070 */
[----:B------:R-:W-:Y:S02]  /*a160*/  IMAD.IADD R3, R3, 0x1, R5 ;  /* 0x0000000103037824 */ /* 0x000fe400078e0205 */
[----:B------:R-:W-:-:S03]  /*a170*/  IMAD.MOV.U32 R5, RZ, RZ, -0x1 ;  /* 0xffffffffff057424 */ /* 0x000fc600078e00ff */
[----:B------:R-:W-:-:S13]  /*a180*/  ISETP.GE.U32.AND.EX P1, PT, R3, UR9, PT, P1 ;  /* 0x0000000903007c0c */ /* 0x000fda000bf26110 */
[----:B------:R-:W-:Y:S05]  /*a190*/  @P1 BRA `(.L_x_278) ;  /* 0x0000000400601947 */ /* 0x000fea0003800000 */
[----:B------:R-:W0:Y:S01]  /*a1a0*/  S2R R21, SR_CTAID.X ;  /* 0x0000000000157919 */ /* 0x000e220000002500 */
[----:B------:R-:W1:Y:S01]  /*a1b0*/  LDC.64 R18, c[0x0][0x728] ;  /* 0x0001ca00ff127b82 */ /* 0x000e620000000a00 */
[----:B------:R-:W-:Y:S01]  /*a1c0*/  ULDC UR7, c[0x0][0x150] ;  /* 0x0000540000077ab9 */ /* 0x000fe20000000800 */
[----:B------:R-:W-:Y:S01]  /*a1d0*/  IMAD.MOV.U32 R12, RZ, RZ, R2 ;  /* 0x000000ffff0c7224 */ /* 0x000fe200078e0002 */
[----:B------:R-:W0:Y:S01]  /*a1e0*/  S2R R27, SR_CTAID.Y ;  /* 0x00000000001b7919 */ /* 0x000e220000002600 */
[----:B------:R-:W-:-:S04]  /*a1f0*/  IMAD.MOV.U32 R13, RZ, RZ, R3 ;  /* 0x000000ffff0d7224 */ /* 0x000fc800078e0003 */
[----:B------:R-:W2:Y:S08]  /*a200*/  LDC R26, c[0x0][0x144] ;  /* 0x00005100ff1a7b82 */ /* 0x000eb00000000800 */
[----:B------:R-:W2:Y:S08]  /*a210*/  LDC R22, c[0x0][0x730] ;  /* 0x0001cc00ff167b82 */ /* 0x000eb00000000800 */
[----:B------:R-:W2:Y:S01]  /*a220*/  LDC.64 R24, c[0x0][0x720] ;  /* 0x0001c800ff187b82 */ /* 0x000ea20000000a00 */
[----:B-1----:R-:W-:-:S04]  /*a230*/  ISETP.NE.U32.AND P1, PT, R18, RZ, PT ;  /* 0x000000ff1200720c */ /* 0x002fc80003f25070 */
[----:B------:R-:W-:Y:S02]  /*a240*/  ISETP.NE.AND.EX P1, PT, R19, RZ, PT, P1 ;  /* 0x000000ff1300720c */ /* 0x000fe40003f25310 */
[----:B0-----:R-:W-:-:S05]  /*a250*/  I2FP.F32.U32 R5, R21 ;  /* 0x0000001500057245 */ /* 0x001fca0000201000 */
[----:B------:R-:W-:-:S04]  /*a260*/  FMUL R5, R5, UR7 ;  /* 0x0000000705057c20 */ /* 0x000fc80008400000 */
[----:B------:R0:W1:Y:S02]  /*a270*/  F2I.U32.TRUNC.NTZ R23, R5 ;  /* 0x0000000500177305 */ /* 0x000064000020f000 */
[----:B------:R-:W-:Y:S05]  /*a280*/  @!P1 BRA `(.L_x_279) ;  /* 0x0000000000289947 */ /* 0x000fea0003800000 */
[----:B0-----:R-:W0:Y:S02]  /*a290*/  LDC R5, c[0x0][0x734] ;  /* 0x0001cd00ff057b82 */ /* 0x001e240000000800 */
        /* <DEDUP_REMOVED lines=9> */
.L_x_279:
[-CC-:B--2---:R-:W-:Y:S01]  /*a330*/  SHF.R.U64 R20, R12, R22.reuse, R13.reuse ;  /* 0x000000160c147219 */ /* 0x184fe2000000120d */
[----:B------:R-:W2:Y:S01]  /*a340*/  LDC.64 R30, c[0x0][0x740] ;  /* 0x0001d000ff1e7b82 */ /* 0x000ea20000000a00 */
[----:B0-----:R-:W-:Y:S01]  /*a350*/  SHF.R.U32.HI R5, RZ, R22, R13 ;  /* 0x00000016ff057219 */ /* 0x001fe2000001160d */
[----:B-1----:R-:W-:Y:S01]  /*a360*/  IMAD.MOV R23, RZ, RZ, -R23 ;  /* 0x000000ffff177224 */ /* 0x002fe200078e0a17 */
[----:B------:R-:W-:Y:S01]  /*a370*/  IADD3 R11, P1, RZ, -R20, RZ ;  /* 0x80000014ff0b7210 */ /* 0x000fe20007f3e0ff */
[----:B------:R-:W-:-:S04]  /*a380*/  ULDC UR7, c[0x0][0x154] ;  /* 0x0000550000077ab9 */ /* 0x000fc80000000800 */
[----:B------:R-:W0:Y:S01]  /*a390*/  LDC R12, c[0x0][0x718] ;  /* 0x0001c600ff0c7b82 */ /* 0x000e220000000800 */
[----:B------:R-:W-:Y:S02]  /*a3a0*/  IMAD.X R5, RZ, RZ, ~R5, P1 ;  /* 0x000000ffff057224 */ /* 0x000fe400008e0e05 */
[----:B------:R-:W-:-:S04]  /*a3b0*/  IMAD.WIDE.U32 R8, R11, R24, R2 ;  /* 0x000000180b087225 */ /* 0x000fc800078e0002 */
[----:B------:R-:W-:Y:S01]  /*a3c0*/  IMAD R10, R5, R24, RZ ;  /* 0x00000018050a7224 */ /* 0x000fe200078e02ff */
[----:B------:R-:W1:Y:S03]  /*a3d0*/  LDC R13, c[0x0][0x708] ;  /* 0x0001c200ff0d7b82 */ /* 0x000e660000000800 */
[----:B------:R-:W-:Y:S02]  /*a3e0*/  IMAD R5, R11, R25, R10 ;  /* 0x000000190b057224 */ /* 0x000fe400078e020a */
[----:B------:R-:W-:Y:S02]  /*a3f0*/  IMAD R25, R26, R23, R21 ;  /* 0x000000171a197224 */ /* 0x000fe400078e0215 */
[----:B------:R-:W-:Y:S01]  /*a400*/  IMAD.IADD R5, R9, 0x1, R5 ;  /* 0x0000000109057824 */ /* 0x000fe200078e0205 */
[----:B------:R-:W3:Y:S01]  /*a410*/  LDC R28, c[0x0][0x758] ;  /* 0x0001d600ff1c7b82 */ /* 0x000ee20000000800 */
[----:B------:R-:W-:Y:S01]  /*a420*/  I2FP.F32.U32 R9, R27 ;  /* 0x0000001b00097245 */ /* 0x000fe20000201000 */
[----:B------:R-:W-:Y:S01]  /*a430*/  IMAD.MOV.U32 R11, RZ, RZ, 0x1 ;  /* 0x00000001ff0b7424 */ /* 0x000fe200078e00ff */
[----:B--2---:R-:W-:-:S03]  /*a440*/  ISETP.NE.U32.AND P1, PT, R30, RZ, PT ;  /* 0x000000ff1e00720c */ /* 0x004fc60003f25070 */
[----:B------:R-:W-:Y:S01]  /*a450*/  FMUL R10, R9, UR7 ;  /* 0x00000007090a7c20 */ /* 0x000fe20008400000 */
[----:B------:R-:W-:Y:S01]  /*a460*/  ISETP.NE.AND.EX P1, PT, R31, RZ, PT, P1 ;  /* 0x000000ff1f00720c */ /* 0x000fe20003f25310 */
[----:B------:R-:W2:Y:S01]  /*a470*/  LDC R24, c[0x0][0x148] ;  /* 0x00005200ff187b82 */ /* 0x000ea20000000800 */
[-CC-:B0-----:R-:W-:Y:S01]  /*a480*/  SHF.R.U64 R19, R8, R12.reuse, R5.reuse ;  /* 0x0000000c08137219 */ /* 0x181fe20000001205 */
[----:B------:R0:W0:Y:S01]  /*a490*/  F2I.U32.TRUNC.NTZ R22, R10 ;  /* 0x0000000a00167305 */ /* 0x000022000020f000 */
[----:B------:R-:W-:Y:S01]  /*a4a0*/  SHF.R.U32.HI R8, RZ, R12, R5 ;  /* 0x0000000cff087219 */ /* 0x000fe20000011605 */
[----:B------:R-:W-:-:S04]  /*a4b0*/  IMAD.MOV.U32 R9, RZ, RZ, -0x1 ;  /* 0xffffffffff097424 */ /* 0x000fc800078e00ff */
[----:B------:R-:W0:Y:S01]  /*a4c0*/  LDC R23, c[0x0][0x700] ;  /* 0x0001c000ff177b82 */ /* 0x000e220000000800 */
[-CC-:B-1----:R-:W-:Y:S02]  /*a4d0*/  SHF.R.U64 R18, R19, R13.reuse, R8.reuse ;  /* 0x0000000d13127219 */ /* 0x182fe40000001208 */
[----:B------:R-:W-:-:S05]  /*a4e0*/  SHF.R.U32.HI R5, RZ, R13, R8 ;  /* 0x0000000dff057219 */ /* 0x000fca0000011608 */
[----:B------:R-:W1:Y:S01]  /*a4f0*/  LDC R26, c[0x0][0x748] ;  /* 0x0001d200ff1a7b82 */ /* 0x000e620000000800 */
[-C--:B---3--:R-:W-:Y:S02]  /*a500*/  SHF.L.U32 R8, R9, R28.reuse, RZ ;  /* 0x0000001c09087219 */ /* 0x088fe400000006ff */
[-CC-:B------:R-:W-:Y:S02]  /*a510*/  SHF.R.U64 R21, R18, R28.reuse, R5.reuse ;  /* 0x0000001c12157219 */ /* 0x180fe40000001205 */
[----:B------:R-:W-:Y:S02]  /*a520*/  SHF.R.U32.HI R9, RZ, R28, R5 ;  /* 0x0000001cff097219 */ /* 0x000fe40000011605 */
[----:B------:R-:W-:Y:S01]  /*a530*/  LOP3.LUT R29, RZ, R8, RZ, 0x33, !PT ;  /* 0x00000008ff1d7212 */ /* 0x000fe200078e33ff */
[----:B------:R-:W3:Y:S01]  /*a540*/  LDC R32, c[0x0][0x738] ;  /* 0x0001ce00ff207b82 */ /* 0x000ee20000000800 */
[----:B------:R-:W-:Y:S01]  /*a550*/  SHF.L.U32 R28, R11, R28, RZ ;  /* 0x0000001c0b1c7219 */ /* 0x000fe200000006ff */
[----:B------:R-:W-:-:S06]  /*a560*/  IMAD.MOV.U32 R8, RZ, RZ, R21 ;  /* 0x000000ffff087224 */ /* 0x000fcc00078e0015 */
[----:B------:R-:W0:Y:S01]  /*a570*/  LDC R33, c[0x0][0x710] ;  /* 0x0001c400ff217b82 */ /* 0x000e220000000800 */
[----:B------:R-:W-:Y:S05]  /*a580*/  @!P1 BRA `(.L_x_280) ;  /* 0x0000000000289947 */ /* 0x000fea0003800000 */
[----:B------:R-:W4:Y:S02]  /*a590*/  LDC R8, c[0x0][0x74c] ;  /* 0x0001d300ff087b82 */ /* 0x000f240000000800 */
[----:B----4-:R-:W-:-:S05]  /*a5a0*/  IADD3 R5, P1, R21, R8, RZ ;  /* 0x0000000815057210 */ /* 0x010fca0007f3e0ff */
[----:B------:R-:W-:-:S04]  /*a5b0*/  IMAD.X R17, RZ, RZ, R9, P1 ;  /* 0x000000ffff117224 */ /* 0x000fc800008e0609 */
[----:B------:R-:W-:-:S04]  /*a5c0*/  IMAD.WIDE.U32 R8, R17, R30, RZ ;  /* 0x0000001e11087225 */ /* 0x000fc800078e00ff */
[----:B0-----:R-:W-:-:S04]  /*a5d0*/  IMAD.WIDE.U32 R10, P1, R5, R31, R8 ;  /* 0x0000001f050a7225 */ /* 0x001fc80007820008 */
[----:B------:R-:W-:-:S04]  /*a5e0*/  IMAD.WIDE.U32 R8, R5, R30, RZ ;  /* 0x0000001e05087225 */ /* 0x000fc800078e00ff */
[----:B------:R-:W-:Y:S01]  /*a5f0*/  IMAD.X R13, RZ, RZ, RZ, P1 ;  /* 0x000000ffff0d7224 */ /* 0x000fe200008e06ff */
[----:B------:R-:W-:Y:S01]  /*a600*/  IADD3 RZ, P1, R9, R10, RZ ;  /* 0x0000000a09ff7210 */ /* 0x000fe20007f3e0ff */
[----:B------:R-:W-:-:S04]  /*a610*/  IMAD.MOV.U32 R12, RZ, RZ, R11 ;  /* 0x000000ffff0c7224 */ /* 0x000fc800078e000b */
[----:B------:R-:W-:-:S08]  /*a620*/  IMAD.WIDE.U32.X R8, R17, R31, R12, P1 ;  /* 0x0000001f11087225 */ /* 0x000fd000008e040c */
.L_x_280:
[----:B-1----:R-:W-:Y:S01]  /*a630*/  SHF.R.U64 R5, R8, R26, R9 ;  /* 0x0000001a08057219 */ /* 0x002fe20000001209 */
[----:B0-----:R-:W-:Y:S01]  /*a640*/  VIADD R12, R23, 0xffffffff ;  /* 0xffffffff170c7836 */ /* 0x001fe20000000000 */
[----:B------:R-:W-:Y:S01]  /*a650*/  LOP3.LUT R10, R18, R29, RZ, 0xc0, !PT ;  /* 0x0000001d120a7212 */ /* 0x000fe200078ec0ff */
[----:B------:R-:W-:Y:S02]  /*a660*/  IMAD.MOV R22, RZ, RZ, -R22 ;  /* 0x000000ffff167224 */ /* 0x000fe400078e0a16 */
[----:B------:R-:W-:Y:S01]  /*a670*/  IMAD.MOV R8, RZ, RZ, -R5 ;  /* 0x000000ffff087224 */ /* 0x000fe200078e0a05 */
[----:B------:R-:W-:Y:S01]  /*a680*/  LOP3.LUT R12, R19, R12, RZ, 0xc0, !PT ;  /* 0x0000000c130c7212 */ /* 0x000fe200078ec0ff */
[----:B------:R-:W-:Y:S02]  /*a690*/  IMAD R10, R28, R5, R10 ;  /* 0x000000051c0a7224 */ /* 0x000fe400078e020a */
[----:B--2---:R-:W-:Y:S02]  /*a6a0*/  @P4 IMAD R25, R24, R22, R27 ;  /* 0x0000001618194224 */ /* 0x004fe400078e021b */
[----:B---3--:R-:W-:-:S02]  /*a6b0*/  IMAD R5, R8, R32, R21 ;  /* 0x0000002008057224 */ /* 0x008fc400078e0215 */
[----:B------:R-:W-:Y:S02]  /*a6c0*/  IMAD R10, R10, R33, R25 ;  /* 0x000000210a0a7224 */ /* 0x000fe400078e0219 */
[----:B------:R-:W-:Y:S02]  /*a6d0*/  IMAD R5, R5, R23, R12 ;  /* 0x0000001705057224 */ /* 0x000fe400078e020c */
[----:B------:R-:W-:-:S03]  /*a6e0*/  IMAD.MOV.U32 R9, RZ, RZ, 0x1 ;  /* 0x00000001ff097424 */ /* 0x000fc600078e00ff */
[----:B------:R-:W-:Y:S02]  /*a6f0*/  SEL R8, R5, R10, !P4 ;  /* 0x0000000a05087207 */ /* 0x000fe40006000000 */
[----:B------:R-:W-:Y:S01]  /*a700*/  SEL R10, R10, R5, !P4 ;  /* 0x000000050a0a7207 */ /* 0x000fe20006000000 */
[----:B------:R-:W-:-:S07]  /*a710*/  IMAD.MOV.U32 R5, RZ, RZ, R20 ;  /* 0x000000ffff057224 */ /* 0x000fce00078e0014 */
.L_x_278:
[----:B------:R-:W-:Y:S01]  /*a720*/  LOP3.LUT P1, RZ, R9, 0xff, RZ, 0xc0, !PT ;  /* 0x000000ff09ff7812 */ /* 0x000fe2000782c0ff */
[----:B------:R-:W-:-:S12]  /*a730*/  IMAD.MOV.U32 R9, RZ, RZ, R10 ;  /* 0x000000ffff097224 */ /* 0x000fd800078e000a */
[----:B------:R-:W-:Y:S05]  /*a740*/  @P1 BRA `(.L_x_281) ;  /* 0xffffff68009c1947 */ /* 0x000fea000383ffff */
[----:B------:R-:W-:Y:S05]  /*a750*/  EXIT ;  /* 0x000000000000794d */ /* 0x000fea0003800000 */
.L_x_7:
[----:B0-----:R-:W-:Y:S01]  /*a760*/  ULDC.64 UR4, c[0x0][0x750] ;  /* 0x0001d40000047ab9 */ /* 0x001fe20000000a00 */
        /* <DEDUP_REMOVED lines=25> */
.L_x_283:
[----:B------:R-:W0:Y:S01]  /*a900*/  LDC.64 R26, c[0x0][0x740] ;  /* 0x0001d000ff1a7b82 */ /* 0x000e220000000a00 */
[-CC-:B------:R-:W-:Y:S02]  /*a910*/  SHF.R.U64 R19, R14, R20.reuse, R15.reuse ;  /* 0x000000140e137219 */ /* 0x180fe4000000120f */
[----:B------:R-:W-:Y:S02]  /*a920*/  SHF.R.U32.HI R6, RZ, R20, R15 ;  /* 0x00000014ff067219 */ /* 0x000fe4000001160f */
[----:B------:R-:W-:-:S03]  /*a930*/  IADD3 R9, P0, RZ, -R19, RZ ;  /* 0x80000013ff097210 */ /* 0x000fc60007f1e0ff */
[----:B------:R-:W1:Y:S02]  /*a940*/  LDC R14, c[0x0][0x718] ;  /* 0x0001c600ff0e7b82 */ /* 0x000e640000000800 */
[----:B------:R-:W-:-:S04]  /*a950*/  IMAD.X R7, RZ, RZ, ~R6, P0 ;  /* 0x000000ffff077224 */ /* 0x000fc800000e0e06 */
[-C--:B------:R-:W-:Y:S02]  /*a960*/  IMAD R8, R7, R22.reuse, RZ ;  /* 0x0000001607087224 */ /* 0x080fe400078e02ff */
[----:B------:R-:W2:Y:S01]  /*a970*/  LDC R20, c[0x0][0x708] ;  /* 0x0001c200ff147b82 */ /* 0x000ea20000000800 */
[----:B------:R-:W-:-:S04]  /*a980*/  IMAD.WIDE.U32 R6, R9, R22, R2 ;  /* 0x0000001609067225 */ /* 0x000fc800078e0002 */
[----:B------:R-:W-:Y:S02]  /*a990*/  IMAD R9, R9, R23, R8 ;  /* 0x0000001709097224 */ /* 0x000fe400078e0208 */
[----:B------:R-:W-:Y:S01]  /*a9a0*/  IMAD.MOV.U32 R8, RZ, RZ, -0x1 ;  /* 0xffffffffff087424 */ /* 0x000fe200078e00ff */
[----:B------:R-:W3:Y:S01]  /*a9b0*/  LDC R25, c[0x0][0x758] ;  /* 0x0001d600ff197b82 */ /* 0x000ee20000000800 */
[----:B------:R-:W-:Y:S01]  /*a9c0*/  IMAD.IADD R7, R7, 0x1, R9 ;  /* 0x0000000107077824 */ /* 0x000fe200078e0209 */
[----:B0-----:R-:W-:-:S04]  /*a9d0*/  ISETP.NE.U32.AND P0, PT, R26, RZ, PT ;  /* 0x000000ff1a00720c */ /* 0x001fc80003f05070 */
[----:B------:R-:W-:Y:S02]  /*a9e0*/  ISETP.NE.AND.EX P0, PT, R27, RZ, PT, P0 ;  /* 0x000000ff1b00720c */ /* 0x000fe40003f05300 */
[----:B------:R-:W0:Y:S01]  /*a9f0*/  LDC R22, c[0x0][0x700] ;  /* 0x0001c000ff167b82 */ /* 0x000e220000000800 */
[-CC-:B-1----:R-:W-:Y:S02]  /*aa00*/  SHF.R.U64 R16, R6, R14.reuse, R7.reuse ;  /* 0x0000000e06107219 */ /* 0x182fe40000001207 */
[----:B------:R-:W-:-:S05]  /*aa10*/  SHF.R.U32.HI R7, RZ, R14, R7 ;  /* 0x0000000eff077219 */ /* 0x000fca0000011607 */
[----:B------:R-:W1:Y:S01]  /*aa20*/  LDC R24, c[0x0][0x748] ;  /* 0x0001d200ff187b82 */ /* 0x000e620000000800 */
[-CC-:B--2---:R-:W-:Y:S02]  /*aa30*/  SHF.R.U64 R21, R16, R20.reuse, R7.reuse ;  /* 0x0000001410157219 */ /* 0x184fe40000001207 */
[----:B------:R-:W-:Y:S01]  /*aa40*/  SHF.R.U32.HI R6, RZ, R20, R7 ;  /* 0x00000014ff067219 */ /* 0x000fe20000011607 */
[----:B------:R-:W-:-:S04]  /*aa50*/  IMAD.MOV.U32 R20, RZ, RZ, 0x1 ;  /* 0x00000001ff147424 */ /* 0x000fc800078e00ff */
        /* <DEDUP_REMOVED lines=18> */
.L_x_284:
[----:B-1----:R-:W-:Y:S01]  /*ab80*/  SHF.R.U64 R7, R6, R24, R7 ;  /* 0x0000001806077219 */ /* 0x002fe20000001207 */
[----:B0-----:R-:W-:Y:S01]  /*ab90*/  VIADD R9, R22, 0xffffffff ;  /* 0xffffffff16097836 */ /* 0x001fe20000000000 */
[----:B------:R-:W-:Y:S01]  /*aba0*/  SHF.L.U32 R20, R20, R25, RZ ;  /* 0x0000001914147219 */ /* 0x000fe200000006ff */
[----:B------:R-:W-:Y:S01]  /*abb0*/  @P4 IMAD R12, R13, R18, R10 ;  /* 0x000000120d0c4224 */ /* 0x000fe200078e020a */
[----:B------:R-:W-:Y:S01]  /*abc0*/  LOP3.LUT R6, R21, R30, RZ, 0xc0, !PT ;  /* 0x0000001e15067212 */ /* 0x000fe200078ec0ff */
[----:B------:R-:W-:Y:S01]  /*abd0*/  IMAD.MOV R8, RZ, RZ, -R7 ;  /* 0x000000ffff087224 */ /* 0x000fe200078e0a07 */
[----:B------:R-:W-:-:S03]  /*abe0*/  LOP3.LUT R9, R16, R9, RZ, 0xc0, !PT ;  /* 0x0000000910097212 */ /* 0x000fc600078ec0ff */
[----:B------:R-:W-:Y:S02]  /*abf0*/  IMAD R7, R20, R7, R6 ;  /* 0x0000000714077224 */ /* 0x000fe400078e0206 */
[----:B--2---:R-:W-:Y:S02]  /*ac00*/  IMAD R6, R8, R28, R23 ;  /* 0x0000001c08067224 */ /* 0x004fe400078e0217 */
[----:B---3--:R-:W-:Y:S02]  /*ac10*/  IMAD R8, R7, R29, R12 ;  /* 0x0000001d07087224 */ /* 0x008fe400078e020c */
[----:B------:R-:W-:Y:S02]  /*ac20*/  IMAD R9, R6, R22, R9 ;  /* 0x0000001606097224 */ /* 0x000fe400078e0209 */
[----:B------:R-:W-:-:S03]  /*ac30*/  IMAD.MOV.U32 R7, RZ, RZ, 0x1 ;  /* 0x00000001ff077424 */ /* 0x000fc600078e00ff */
[----:B------:R-:W-:Y:S02]  /*ac40*/  SEL R6, R9, R8, !P4 ;  /* 0x0000000809067207 */ /* 0x000fe40006000000 */
[----:B------:R-:W-:-:S07]  /*ac50*/  SEL R8, R8, R9, !P4 ;  /* 0x0000000908087207 */ /* 0x000fce0006000000 */
.L_x_282:
[----:B------:R-:W-:-:S08]  /*ac60*/  NOP ;  /* 0x0000000000007918 */ /* 0x000fd00000000000 */
[----:B------:R-:W0:-:S00]  /*ac70*/  USETMAXREG.DEALLOC.CTAPOOL 0x28 ;  /* 0x00000028000079c8 */ /* 0x000e0000080e0500 */
[----:B0-----:R-:W-:-:S13]  /*ac80*/  ISETP.NE.AND P0, PT, R5, RZ, PT ;  /* 0x000000ff0500720c */ /* 0x001fda0003f05270 */
[----:B------:R-:W-:Y:S05]  /*ac90*/  @P0 EXIT ;  /* 0x000000000000094d */ /* 0x000fea0003800000 */
[----:B------:R-:W-:Y:S01]  /*aca0*/  LOP3.LUT P0, RZ, R7, 0xff, RZ, 0xc0, !PT ;  /* 0x000000ff07ff7812 */ /* 0x000fe2000780c0ff */
[----:B------:R-:W-:Y:S02]  /*acb0*/  IMAD.MOV.U32 R10, RZ, RZ, 0x1 ;  /* 0x00000001ff0a7424 */ /* 0x000fe400078e00ff */
[----:B------:R-:W-:-:S10]  /*acc0*/  IMAD.MOV.U32 R11, RZ, RZ, RZ ;  /* 0x000000ffff0b7224 */ /* 0x000fd400078e00ff */
[----:B------:R-:W-:Y:S05]  /*acd0*/  @!P0 BRA `(.L_x_285) ;  /* 0x0000000c00788947 */ /* 0x000fea0003800000 */
[----:B------:R-:W0:Y:S01]  /*ace0*/  LDC R5, c[0x0][0x28c] ;  /* 0x0000a300ff057b82 */ /* 0x000e220000000800 */
[----:B------:R-:W1:Y:S01]  /*acf0*/  S2R R17, SR_CgaCtaId ;  /* 0x0000000000117919 */ /* 0x000e620000008800 */
[----:B------:R-:W-:Y:S01]  /*ad00*/  ULDC UR5, c[0x0][0x758] ;  /* 0x0001d60000057ab9 */ /* 0x000fe20000000800 */
[----:B------:R-:W-:Y:S01]  /*ad10*/  UMOV UR7, 0xffffffff ;  /* 0xffffffff00077882 */ /* 0x000fe20000000000 */
[----:B------:R-:W-:Y:S01]  /*ad20*/  ULDC UR6, c[0x0][0xc] ;  /* 0x0000030000067ab9 */ /* 0x000fe20000000800 */
[----:B------:R-:W-:Y:S01]  /*ad30*/  USHF.L.U32 UR9, UR7, UR5, URZ ;  /* 0x0000000507097299 */ /* 0x000fe2000800063f */
[----:B------:R-:W-:Y:S01]  /*ad40*/  BSSY B0, `(.L_x_285) ;  /* 0x00000d7000007945 */ /* 0x000fe20003800000 */
[----:B------:R-:W-:Y:S01]  /*ad50*/  UMOV UR8, 0x1 ;  /* 0x0000000100087882 */ /* 0x000fe20000000000 */
[----:B------:R-:W-:Y:S01]  /*ad60*/  ULDC UR7, c[0x0][0x10] ;  /* 0x0000040000077ab9 */ /* 0x000fe20000000800 */
[----:B------:R-:W-:Y:S01]  /*ad70*/  USHF.L.U32 UR5, UR8, UR5, URZ ;  /* 0x0000000508057299 */ /* 0x000fe2000800063f */
[----:B------:R-:W-:Y:S01]  /*ad80*/  IMAD.MOV.U32 R13, RZ, RZ, 0x1 ;  /* 0x00000001ff0d7424 */ /* 0x000fe200078e00ff */
[----:B------:R-:W-:Y:S01]  /*ad90*/  UIMAD.WIDE.U32 UR6, UR6, UR7, URZ ;  /* 0x00000007060672a5 */ /* 0x000fe2000f8e003f */
[----:B------:R-:W-:Y:S01]  /*ada0*/  LOP3.LUT R12, R4, 0x2, RZ, 0xfc, !PT ;  /* 0x00000002040c7812 */ /* 0x000fe200078efcff */
[----:B------:R-:W-:Y:S01]  /*adb0*/  ULDC UR8, c[0x0][0x14] ;  /* 0x0000050000087ab9 */ /* 0x000fe20000000800 */
[----:B------:R-:W-:Y:S01]  /*adc0*/  IMAD.MOV.U32 R11, RZ, RZ, RZ ;  /* 0x000000ffff0b7224 */ /* 0x000fe200078e00ff */
[----:B------:R-:W-:-:S02]  /*add0*/  UIMAD.WIDE.U32 UR32, UR6, UR8, URZ ;  /* 0x00000008062072a5 */ /* 0x000fc4000f8e003f */
[----:B------:R-:W-:Y:S01]  /*ade0*/  UIMAD UR7, UR7, UR8, URZ ;  /* 0x00000008070772a4 */ /* 0x000fe2000f8e023f */
[----:B------:R-:W-:Y:S01]  /*adf0*/  ULDC UR4, c[0x0][0x700] ;  /* 0x0001c00000047ab9 */ /* 0x000fe20000000800 */
[----:B------:R-:W-:Y:S02]  /*ae00*/  ULOP3.LUT UR6, URZ, UR9, URZ, 0x33, !UPT ;  /* 0x000000093f067292 */ /* 0x000fe4000f8e333f */
[----:B------:R-:W-:Y:S01]  /*ae10*/  UIADD3 UR4, UR4, -0x1, URZ ;  /* 0xffffffff04047890 */ /* 0x000fe2000fffe03f */
[----:B0-----:R-:W-:Y:S01]  /*ae20*/  VIADD R5, R5, 0x3f ;  /* 0x0000003f05057836 */ /* 0x001fe20000000000 */
[----:B------:R-:W-:Y:S01]  /*ae30*/  UIADD3 UR7, UR33, UR7, URZ ;  /* 0x0000000721077290 */ /* 0x000fe2000fffe03f */
[----:B------:R-:W-:-:S03]  /*ae40*/  ULDC.64 UR34, c[0x0][0x198] ;  /* 0x0000660000227ab9 */ /* 0x000fc60000000a00 */
[----:B------:R-:W-:-:S04]  /*ae50*/  SHF.R.S32.HI R10, RZ, 0x1f, R5 ;  /* 0x0000001fff0a7819 */ /* 0x000fc80000011405 */
[----:B------:R-:W-:Y:S01]  /*ae60*/  LEA.HI R14, R10, R5, RZ, 0x6 ;  /* 0x000000050a0e7211 */ /* 0x000fe200078f30ff */
[C---:B-1----:R-:W-:Y:S02]  /*ae70*/  IMAD.SHL.U32 R15, R17.reuse, 0x80, RZ ;  /* 0x00000080110f7824 */ /* 0x042fe400078e00ff */
[C---:B------:R-:W-:Y:S01]  /*ae80*/  IMAD.SHL.U32 R16, R17.reuse, 0x1000, RZ ;  /* 0x0000100011107824 */ /* 0x040fe200078e00ff */
[----:B------:R-:W-:Y:S01]  /*ae90*/  SHF.R.S32.HI R14, RZ, 0x6, R14 ;  /* 0x00000006ff0e7819 */ /* 0x000fe2000001140e */
[----:B------:R-:W-:Y:S01]  /*aea0*/  IMAD.SHL.U32 R17, R17, 0x400, RZ ;  /* 0x0000040011117824 */ /* 0x000fe200078e00ff */
[----:B------:R-:W-:Y:S01]  /*aeb0*/  LOP3.LUT R15, R15, 0x80, RZ, 0xc0, !PT ;  /* 0x000000800f0f7812 */ /* 0x000fe200078ec0ff */
[----:B------:R-:W-:Y:S01]  /*aec0*/  IMAD.MOV.U32 R10, RZ, RZ, 0x1 ;  /* 0x00000001ff0a7424 */ /* 0x000fe200078e00ff */
[----:B------:R-:W-:Y:S01]  /*aed0*/  LOP3.LUT R16, R16, 0x1000, RZ, 0xc0, !PT ;  /* 0x0000100010107812 */ /* 0x000fe200078ec0ff */
[----:B------:R-:W-:Y:S01]  /*aee0*/  VIADD R18, R14, 0x1 ;  /* 0x000000010e127836 */ /* 0x000fe20000000000 */
[----:B------:R-:W-:-:S07]  /*aef0*/  LOP3.LUT R17, R17, 0x400, RZ, 0xc0, !PT ;  /* 0x0000040011117812 */ /* 0x000fce00078ec0ff */
.L_x_296:
[----:B------:R-:W-:-:S03]  /*af00*/  UMOV UR8, 0xffffffff ;  /* 0xffffffff00087882 */ /* 0x000fc60000000000 */
[----:B------:R-:W-:Y:S05]  /*af10*/  BRA.DIV UR8, `(.L_x_286) ;  /* 0x0000001208087947 */ /* 0x000fea000b800000 */
[----:B------:R-:W-:-:S13]  /*af20*/  ELECT P0, URZ, PT ;  /* 0x00000000003f782f */ /* 0x000fda0003800000 */
.L_x_309:
[----:B------:R-:W0:Y:S01]  /*af30*/  LDC R5, c[0x0][0x28c] ;  /* 0x0000a300ff057b82 */ /* 0x000e220000000800 */
[----:B------:R-:W-:Y:S01]  /*af40*/  BSSY B1, `(.L_x_287) ;  /* 0x0000046000017945 */ /* 0x000fe20003800000 */
[----:B0-----:R-:W-:-:S13]  /*af50*/  ISETP.LT.OR P0, PT, R5, 0x1, !P0 ;  /* 0x000000010500780c */ /* 0x001fda0004701670 */
[----:B------:R-:W-:Y:S05]  /*af60*/  @P0 BRA `(.L_x_288) ;  /* 0x00000004000c0947 */ /* 0x000fea0003800000 */
[----:B------:R-:W-:Y:S01]  /*af70*/  IMAD.SHL.U32 R21, R6, 0x80, RZ ;  /* 0x0000008006157824 */ /* 0x000fe200078e00ff */
[----:B------:R-:W-:Y:S01]  /*af80*/  CS2R R24, SRZ ;  /* 0x0000000000187805 */ /* 0x000fe2000001ff00 */
[----:B------:R-:W-:Y:S02]  /*af90*/  IMAD R20, R8, 0x100, R15 ;  /* 0x0000010008147824 */ /* 0x000fe400078e020f */
[----:B------:R-:W-:Y:S02]  /*afa0*/  IMAD.MOV.U32 R5, RZ, RZ, R18 ;  /* 0x000000ffff057224 */ /* 0x000fe400078e0012 */
[----:B------:R-:W-:Y:S02]  /*afb0*/  IMAD.MOV.U32 R6, RZ, RZ, R10 ;  /* 0x000000ffff067224 */ /* 0x000fe400078e000a */
[----:B------:R-:W-:Y:S02]  /*afc0*/  IMAD.MOV.U32 R7, RZ, RZ, R11 ;  /* 0x000000ffff077224 */ /* 0x000fe400078e000b */
[----:B------:R-:W-:-:S07]  /*afd0*/  IMAD.MOV.U32 R26, RZ, RZ, RZ ;  /* 0x000000ffff1a7224 */ /* 0x000fce00078e00ff */
.L_x_291:
[----:B------:R-:W0:Y:S01]  /*afe0*/  S2R R9, SR_CgaCtaId ;  /* 0x0000000000097919 */ /* 0x000e220000008800 */
[----:B------:R-:W-:Y:S02]  /*aff0*/  MOV R8, 0x400 ;  /* 0x0000040000087802 */ /* 0x000fe40000000f00 */
[----:B------:R-:W-:Y:S02]  /*b000*/  LOP3.LUT P1, RZ, R0, 0x7f, RZ, 0xc0, !PT ;  /* 0x0000007f00ff7812 */ /* 0x000fe4000782c0ff */
[----:B0-----:R-:W-:Y:S02]  /*b010*/  LEA R22, R9, R8, 0x18 ;  /* 0x0000000809167211 */ /* 0x001fe400078ec0ff */
[----:B------:R-:W-:-:S09]  /*b020*/  SHF.L.U32 R8, R6, 0x1f, RZ ;  /* 0x0000001f06087819 */ /* 0x000fd200000006ff */
[----:B------:R-:W0:Y:S01]  /*b030*/  @!P1 LDC R9, c[0x0][0x640] ;  /* 0x00019000ff099b82 */ /* 0x000e220000000800 */
[----:B------:R-:W-:-:S04]  /*b040*/  IMAD R23, R7, 0x8, R22 ;  /* 0x0000000807177824 */ /* 0x000fc800078e0216 */
[----:B------:R-:W1:Y:S02]  /*b050*/  SYNCS.PHASECHK.TRANS64.TRYWAIT P0, [R23+URZ+0x30], R8 ;  /* 0x00003008170075a7 */ /* 0x000e64000800017f */
[----:B-1----:R-:W-:Y:S05]  /*b060*/  @!P0 BRA `(.L_x_289) ;  /* 0x0000000c00d48947 */ /* 0x002fea0003800000 */
.L_x_310:
[----:B-1----:R-:W-:Y:S01]  /*b070*/  PRMT R8, R12, 0x9910, RZ ;  /* 0x000099100c087816 */ /* 0x002fe200000000ff */
[----:B0-----:R0:W-:Y:S03]  /*b080*/  @!P1 SYNCS.ARRIVE.TRANS64 RZ, [R23+URZ], R9 ;  /* 0x0000000917ff99a7 */ /* 0x0011e6000800003f */
[----:B------:R-:W-:-:S13]  /*b090*/  ISETP.NE.AND P0, PT, R8, 0x2, PT ;  /* 0x000000020800780c */ /* 0x000fda0003f05270 */
[----:B0-----:R-:W-:Y:S05]  /*b0a0*/  @P0 BRA `(.L_x_290) ;  /* 0x0000000000040947 */ /* 0x001fea0003800000 */
[----:B------:R-:W-:Y:S01]  /*b0b0*/  BPT.TRAP 0x1 ;  /* 0x000000040000795c */ /* 0x000fe20000300000 */
.L_x_290:
[C---:B------:R-:W-:Y:S01]  /*b0c0*/  IMAD R8, R7.reuse, 0x2000, R16 ;  /* 0x0000200007087824 */ /* 0x040fe200078e0210 */
[----:B------:R-:W-:Y:S01]  /*b0d0*/  R2UR UR9, R22 ;  /* 0x00000000160972ca */ /* 0x000fe200000e0000 */
[--C-:B------:R-:W-:Y:S01]  /*b0e0*/  IMAD R9, R7, 0x4000, R22.reuse ;  /* 0x0000400007097824 */ /* 0x100fe200078e0216 */
[----:B------:R-:W-:Y:S01]  /*b0f0*/  R2UR UR25, R23 ;  /* 0x00000000171972ca */ /* 0x000fe200000e0000 */
[----:B------:R-:W-:Y:S01]  /*b100*/  IMAD R8, R8, 0x2, R22 ;  /* 0x0000000208087824 */ /* 0x000fe200078e0216 */
[----:B------:R-:W-:Y:S01]  /*b110*/  R2UR UR28, R19 ;  /* 0x00000000131c72ca */ /* 0x000fe200000e0000 */
[----:B------:R-:W-:Y:S01]  /*b120*/  VIADD R5, R5, 0xffffffff ;  /* 0xffffffff05057836 */ /* 0x000fe20000000000 */
[----:B------:R-:W-:Y:S01]  /*b130*/  R2UR UR8, R9 ;  /* 0x00000000090872ca */ /* 0x000fe200000e0000 */
[----:B------:R-:W-:Y:S01]  /*b140*/  UIADD3 UR14, UP0, UR34, 0xf0, URZ ;  /* 0x000000f0220e7890 */ /* 0x000fe2000ff1e03f */
[----:B------:R-:W-:Y:S01]  /*b150*/  R2UR UR24, R8 ;  /* 0x00000000081872ca */ /* 0x000fe200000e0000 */
[----:B------:R-:W-:Y:S01]  /*b160*/  IMAD R8, R7, 0x800, R17 ;  /* 0x0000080007087824 */ /* 0x000fe200078e0211 */
[----:B------:R-:W-:Y:S01]  /*b170*/  R2UR UR27, R20 ;  /* 0x00000000141b72ca */ /* 0x000fe200000e0000 */
[----:B------:R-:W-:Y:S01]  /*b180*/  UIADD3 UR22, UP1, UR34, 0x1f0, URZ ;  /* 0x000001f022167890 */ /* 0x000fe2000ff3e03f */
[----:B------:R-:W-:Y:S01]  /*b190*/  R2UR UR26, R25 ;  /* 0x00000000191a72ca */ /* 0x000fe200000e0000 */
[----:B------:R-:W-:Y:S01]  /*b1a0*/  UIADD3 UR36, UP2, UR34, 0x2f0, URZ ;  /* 0x000002f022247890 */ /* 0x000fe2000ff5e03f */
[----:B------:R-:W-:Y:S01]  /*b1b0*/  R2UR UR16, R8 ;  /* 0x00000000081072ca */ /* 0x000fe200000e0000 */
[----:B------:R-:W-:Y:S01]  /*b1c0*/  UIADD3.X UR15, URZ, UR35, URZ, UP0, !UPT ;  /* 0x000000233f0f7290 */ /* 0x000fe200087fe43f */
[----:B------:R-:W-:Y:S01]  /*b1d0*/  R2UR UR19, R26 ;  /* 0x000000001a1372ca */ /* 0x000fe200000e0000 */
[----:B------:R-:W-:Y:S01]  /*b1e0*/  UIADD3.X UR23, URZ, UR35, URZ, UP1, !UPT ;  /* 0x000000233f177290 */ /* 0x000fe20008ffe43f */
[----:B------:R-:W-:Y:S01]  /*b1f0*/  R2UR UR10, R24 ;  /* 0x00000000180a72ca */ /* 0x000fe200000e0000 */
[----:B------:R-:W-:Y:S01]  /*b200*/  VIADD R7, R7, 0x1 ;  /* 0x0000000107077836 */ /* 0x000fe20000000000 */
[----:B------:R-:W-:Y:S01]  /*b210*/  R2UR UR11, R21 ;  /* 0x00000000150b72ca */ /* 0x000fe200000e0000 */
[----:B------:R-:W-:Y:S01]  /*b220*/  UIADD3 UR24, UR24, 0x180, URZ ;  /* 0x0000018018187890 */ /* 0x000fe2000fffe03f */
[----:B------:R-:W-:Y:S01]  /*b230*/  ISETP.GT.AND P1, PT, R5, 0x1, PT ;  /* 0x000000010500780c */ /* 0x000fe20003f24270 */
[----:B------:R-:W-:Y:S01]  /*b240*/  UIADD3.X UR37, URZ, UR35, URZ, UP2, !UPT ;  /* 0x000000233f257290 */ /* 0x000fe200097fe43f */
[----:B------:R-:W-:Y:S01]  /*b250*/  ISETP.NE.AND P0, PT, R7, 0x6, PT ;  /* 0x000000060700780c */ /* 0x000fe20003f05270 */
[----:B------:R-:W-:Y:S01]  /*b260*/  UIADD3 UR8, UR8, 0x18180, URZ ;  /* 0x0001818008087890 */ /* 0x000fe2000fffe03f */
[----:B------:R-:W-:Y:S01]  /*b270*/  VIADD R26, R26, 0x1 ;  /* 0x000000011a1a7836 */ /* 0x000fe20000000000 */
[----:B------:R-:W-:Y:S01]  /*b280*/  UIADD3 UR16, UR9, 0x30180, UR16 ;  /* 0x0003018009107890 */ /* 0x000fe2000fffe010 */
[----:B------:R-:W-:Y:S01]  /*b290*/  SEL R9, RZ, 0x1, P0 ;  /* 0x00000001ff097807 */ /* 0x000fe20000000000 */
[----:B------:R-:W-:Y:S01]  /*b2a0*/  UMOV UR13, 0x30000 ;  /* 0x00030000000d7882 */ /* 0x000fe20000000000 */
[----:B------:R-:W-:Y:S01]  /*b2b0*/  UMOV UR30, 0x0 ;  /* 0x00000000001e7882 */ /* 0x000fe20000000000 */
[----:B------:R-:W-:Y:S01]  /*b2c0*/  UMOV UR31, 0x10000000 ;  /* 0x10000000001f7882 */ /* 0x000fe20000000000 */
[----:B------:R-:W-:Y:S01]  /*b2d0*/  UMOV UR17, UR25 ;  /* 0x0000001900117c82 */ /* 0x000fe20008000000 */
[----:B------:R-:W-:Y:S01]  /*b2e0*/  UMOV UR20, UR28 ;  /* 0x0000001c00147c82 */ /* 0x000fe20008000000 */
[----:B------:R-:W-:Y:S01]  /*b2f0*/  UMOV UR18, UR27 ;  /* 0x0000001b00127c82 */ /* 0x000fe20008000000 */
[----:B------:R0:W-:Y:S01]  /*b300*/  UTMALDG.3D.MULTICAST [UR24], [UR14], UR13, desc[UR30] ;  /* 0x00001e180e0073b4 */ /* 0x0001e2000801180d */
[----:B------:R-:W-:Y:S01]  /*b310*/  UMOV UR9, UR25 ;  /* 0x0000001900097c82 */ /* 0x000fe20008000000 */
[----:B------:R-:W-:Y:S01]  /*b320*/  UMOV UR12, UR28 ;  /* 0x0000001c000c7c82 */ /* 0x000fe20008000000 */
[----:B------:R-:W-:Y:S01]  /*b330*/  LOP3.LUT R6, R6, R9, RZ, 0x3c, !PT ;  /* 0x0000000906067212 */ /* 0x000fe200078e3cff */
[----:B------:R-:W-:Y:S01]  /*b340*/  VIADD R25, R25, 0x20 ;  /* 0x0000002019197836 */ /* 0x000fe20000000000 */
[----:B------:R-:W-:Y:S01]  /*b350*/  SEL R7, R7, RZ, P0 ;  /* 0x000000ff07077207 */ /* 0x000fe20000000000 */
[----:B------:R-:W-:Y:S01]  /*b360*/  VIADD R24, R24, 0x40 ;  /* 0x0000004018187836 */ /* 0x000fe20000000000 */
[----:B------:R0:W-:Y:S01]  /*b370*/  UTMALDG.3D.MULTICAST [UR16], [UR22], UR13, desc[UR30] ;  /* 0x00001e10160073b4 */ /* 0x0001e2000801180d */
[----:B------:R0:W-:Y:S02]  /*b380*/  UTMALDG.3D [UR8], [UR36], desc[UR30] ;  /* 0x00001e08240075b4 */ /* 0x0001e40008011000 */
[----:B0-----:R-:W-:Y:S05]  /*b390*/  @P1 BRA `(.L_x_291) ;  /* 0xfffffffc00101947 */ /* 0x001fea000383ffff */
.L_x_288:
[----:B------:R-:W-:Y:S05]  /*b3a0*/  BSYNC B1 ;  /* 0x0000000000017941 */ /* 0x000fea0003800000 */
.L_x_287:
[----:B------:R-:W-:Y:S01]  /*b3b0*/  LOP3.LUT P1, RZ, R13, 0xff, RZ, 0xc0, !PT ;  /* 0x000000ff0dff7812 */ /* 0x000fe2000782c0ff */
[C---:B------:R-:W-:Y:S01]  /*b3c0*/  IMAD.IADD R8, R14.reuse, 0x1, R11 ;  /* 0x000000010e087824 */ /* 0x040fe200078e020b */
[----:B------:R-:W-:Y:S01]  /*b3d0*/  ULDC.64 UR8, c[0x0][0x750] ;  /* 0x0001d40000087ab9 */ /* 0x000fe20000000a00 */
[----:B------:R-:W-:Y:S01]  /*b3e0*/  ISETP.GE.U32.AND P2, PT, R14, 0x6, PT ;  /* 0x000000060e00780c */ /* 0x000fe20003f46070 */
[----:B------:R-:W-:Y:S01]  /*b3f0*/  BSSY B1, `(.L_x_292) ;  /* 0x0000069000017945 */ /* 0x000fe20003800000 */
[----:B------:R-:W-:Y:S01]  /*b400*/  IMAD.MOV.U32 R19, RZ, RZ, -0x1 ;  /* 0xffffffffff137424 */ /* 0x000fe200078e00ff */
[----:B------:R-:W-:Y:S02]  /*b410*/  ISETP.GT.U32.AND P0, PT, R8, 0x5, PT ;  /* 0x000000050800780c */ /* 0x000fe40003f04070 */
[----:B------:R-:W-:Y:S02]  /*b420*/  PRMT R13, RZ, 0x7610, R13 ;  /* 0x00007610ff0d7816 */ /* 0x000fe4000000000d */
[----:B------:R-:W-:-:S03]  /*b430*/  ISETP.LT.U32.AND P0, PT, R14, 0x6, P0 ;  /* 0x000000060e00780c */ /* 0x000fc60000701070 */
[----:B------:R-:W0:Y:S01]  /*b440*/  @P1 S2R R6, SR_CgaCtaId ;  /* 0x0000000000061919 */ /* 0x000e220000008800 */
[----:B------:R-:W-:-:S04]  /*b450*/  @P1 MOV R5, 0x400 ;  /* 0x0000040000051802 */ /* 0x000fc80000000f00 */
[----:B0-----:R-:W-:Y:S01]  /*b460*/  @P1 LEA R5, R6, R5, 0x18 ;  /* 0x0000000506051211 */ /* 0x001fe200078ec0ff */
[----:B------:R-:W-:-:S03]  /*b470*/  IMAD.WIDE.U32 R6, R8, -0x55555555, RZ ;  /* 0xaaaaaaab08067825 */ /* 0x000fc600078e00ff */
[----:B------:R0:W-:Y:S01]  /*b480*/  @P1 SYNCS.ARRIVE.TRANS64.A1T0 RZ, [R5+URZ+0x78], RZ ;  /* 0x000078ff05ff19a7 */ /* 0x0001e2000810003f */
[----:B------:R-:W-:Y:S01]  /*b490*/  IADD3 R2, P1, R2, UR32, RZ ;  /* 0x0000002002027c10 */ /* 0x000fe2000ff3e0ff */
[----:B------:R-:W-:Y:S01]  /*b4a0*/  IMAD.MOV.U32 R6, RZ, RZ, -0x1 ;  /* 0xffffffffff067424 */ /* 0x000fe200078e00ff */
[----:B------:R-:W-:Y:S02]  /*b4b0*/  SHF.R.U32.HI R7, RZ, 0x2, R7 ;  /* 0x00000002ff077819 */ /* 0x000fe40000011607 */
[----:B------:R-:W-:Y:S02]  /*b4c0*/  IADD3.X R3, R3, UR7, RZ, P1, !PT ;  /* 0x0000000703037c10 */ /* 0x000fe40008ffe4ff */
[----:B0-----:R-:W-:Y:S01]  /*b4d0*/  SEL R5, RZ, 0x1, !P0 ;  /* 0x00000001ff057807 */ /* 0x001fe20004000000 */
[----:B------:R-:W-:Y:S01]  /*b4e0*/  IMAD R11, R7, -0x6, R8 ;  /* 0xfffffffa070b7824 */ /* 0x000fe200078e0208 */
[----:B------:R-:W-:Y:S01]  /*b4f0*/  ISETP.GE.U32.AND P0, PT, R2, UR8, PT ;  /* 0x0000000802007c0c */ /* 0x000fe2000bf06070 */
[----:B------:R-:W-:Y:S01]  /*b500*/  IMAD.MOV.U32 R8, RZ, RZ, -0x1 ;  /* 0xffffffffff087424 */ /* 0x000fe200078e00ff */
[----:B------:R-:W-:-:S02]  /*b510*/  LOP3.LUT R10, R10, R5, RZ, 0x3c, !PT ;  /* 0x000000050a0a7212 */ /* 0x000fc400078e3cff */
[----:B------:R-:W-:Y:S02]  /*b520*/  ISETP.GE.U32.AND.EX P0, PT, R3, UR9, PT, P0 ;  /* 0x0000000903007c0c */ /* 0x000fe4000bf06100 */
[----:B------:R-:W-:Y:S02]  /*b530*/  @P2 LOP3.LUT R10, R10, 0x1, R7, 0x78, !PT ;  /* 0x000000010a0a2812 */ /* 0x000fe400078e7807 */
[----:B------:R-:W-:-:S09]  /*b540*/  PRMT R5, RZ, 0x7610, R5 ;  /* 0x00007610ff057816 */ /* 0x000fd20000000005 */
[----:B------:R-:W-:Y:S05]  /*b550*/  @P0 BRA `(.L_x_293) ;  /* 0x0000000400480947 */ /* 0x000fea0003800000 */
[----:B------:R-:W0:Y:S01]  /*b560*/  S2R R5, SR_CTAID.X ;  /* 0x0000000000057919 */ /* 0x000e220000002500 */
[----:B------:R-:W-:Y:S01]  /*b570*/  ULDC UR8, c[0x0][0x150] ;  /* 0x0000540000087ab9 */ /* 0x000fe20000000800 */
[----:B------:R-:W1:Y:S01]  /*b580*/  LDC R8, c[0x0][0x144] ;  /* 0x00005100ff087b82 */ /* 0x000e620000000800 */
[----:B------:R-:W-:Y:S01]  /*b590*/  ULDC UR11, c[0x0][0x730] ;  /* 0x0001cc00000b7ab9 */ /* 0x000fe20000000800 */
[----:B------:R-:W2:Y:S01]  /*b5a0*/  S2R R21, SR_CTAID.Y ;  /* 0x0000000000157919 */ /* 0x000ea20000002600 */
[----:B------:R-:W-:-:S05]  /*b5b0*/  ULDC UR12, c[0x0][0x154] ;  /* 0x00005500000c7ab9 */ /* 0x000fca0000000800 */
[----:B------:R-:W3:Y:S01]  /*b5c0*/  LDC R20, c[0x0][0x148] ;  /* 0x00005200ff147b82 */ /* 0x000ee20000000800 */
[----:B0-----:R-:W-:Y:S02]  /*b5d0*/  I2FP.F32.U32 R6, R5 ;  /* 0x0000000500067245 */ /* 0x001fe40000201000 */
[----:B--2---:R-:W-:-:S03]  /*b5e0*/  I2FP.F32.U32 R22, R21 ;  /* 0x0000001500167245 */ /* 0x004fc60000201000 */
[----:B------:R-:W-:Y:S01]  /*b5f0*/  FMUL R7, R6, UR8 ;  /* 0x0000000806077c20 */ /* 0x000fe20008400000 */
[----:B------:R-:W-:Y:S02]  /*b600*/  ULDC.64 UR8, c[0x0][0x728] ;  /* 0x0001ca0000087ab9 */ /* 0x000fe40000000a00 */
[----:B------:R-:W-:-:S03]  /*b610*/  ISETP.NE.U32.AND P0, PT, RZ, UR8, PT ;  /* 0x00000008ff007c0c */ /* 0x000fc6000bf05070 */
[----:B------:R-:W0:Y:S01]  /*b620*/  F2I.U32.TRUNC.NTZ R7, R7 ;  /* 0x0000000700077305 */ /* 0x000e22000020f000 */
[----:B------:R-:W-:Y:S01]  /*b630*/  ISETP.NE.AND.EX P0, PT, RZ, UR9, PT, P0 ;  /* 0x00000009ff007c0c */ /* 0x000fe2000bf05300 */
[----:B0-----:R-:W-:Y:S02]  /*b640*/  IMAD.MOV R6, RZ, RZ, -R7 ;  /* 0x000000ffff067224 */ /* 0x001fe400078e0a07 */
[----:B------:R-:W-:Y:S02]  /*b650*/  IMAD.MOV.U32 R7, RZ, RZ, R3 ;  /* 0x000000ffff077224 */ /* 0x000fe400078e0003 */
[----:B-1----:R-:W-:Y:S02]  /*b660*/  IMAD R5, R8, R6, R5 ;  /* 0x0000000608057224 */ /* 0x002fe400078e0205 */
[----:B------:R-:W-:-:S06]  /*b670*/  IMAD.MOV.U32 R6, RZ, RZ, R2 ;  /* 0x000000ffff067224 */ /* 0x000fcc00078e0002 */
[----:B---3--:R-:W-:Y:S05]  /*b680*/  @!P0 BRA `(.L_x_294) ;  /* 0x0000000000288947 */ /* 0x008fea0003800000 */
[----:B------:R-:W-:Y:S02]  /*b690*/  ULDC UR10, c[0x0][0x734] ;  /* 0x0001cd00000a7ab9 */ /* 0x000fe40000000800 */
[----:B------:R-:W-:-:S05]  /*b6a0*/  IADD3 R7, P0, R2, UR10, RZ ;  /* 0x0000000a02077c10 */ /* 0x000fca000ff1e0ff */
[----:B------:R-:W-:-:S04]  /*b6b0*/  IMAD.X R19, RZ, RZ, R3, P0 ;  /* 0x000000ffff137224 */ /* 0x000fc800000e0603 */
[----:B------:R-:W-:-:S04]  /*b6c0*/  IMAD.WIDE.U32 R8, R19, UR8, RZ ;  /* 0x0000000813087c25 */ /* 0x000fc8000f8e00ff */
[----:B------:R-:W-:-:S04]  /*b6d0*/  IMAD.WIDE.U32 R8, P0, R7, UR9, R8 ;  /* 0x0000000907087c25 */ /* 0x000fc8000f800008 */
[----:B------:R-:W-:-:S04]  /*b6e0*/  IMAD.WIDE.U32 R6, R7, UR8, RZ ;  /* 0x0000000807067c25 */ /* 0x000fc8000f8e00ff */
[----:B------:R-:W-:Y:S01]  /*b6f0*/  IMAD.MOV.U32 R6, RZ, RZ, R9 ;  /* 0x000000ffff067224 */ /* 0x000fe200078e0009 */
[----:B------:R-:W-:Y:S01]  /*b700*/  IADD3 RZ, P1, R7, R8, RZ ;  /* 0x0000000807ff7210 */ /* 0x000fe20007f3e0ff */
[----:B------:R-:W-:-:S04]  /*b710*/  IMAD.X R7, RZ, RZ, RZ, P0 ;  /* 0x000000ffff077224 */ /* 0x000fc800000e06ff */
[----:B------:R-:W-:-:S08]  /*b720*/  IMAD.WIDE.U32.X R6, R19, UR9, R6, P1 ;  /* 0x0000000913067c25 */ /* 0x000fd000088e0406 */
.L_x_294:
[--C-:B------:R-:W-:Y:S01]  /*b730*/  SHF.R.U64 R19, R6, UR11, R7.reuse ;  /* 0x0000000b06137c19 */ /* 0x100fe20008001207 */
[----:B------:R-:W-:Y:S01]  /*b740*/  FMUL R22, R22, UR12 ;  /* 0x0000000c16167c20 */ /* 0x000fe20008400000 */
[----:B------:R-:W-:Y:S01]  /*b750*/  SHF.R.U32.HI R6, RZ, UR11, R7 ;  /* 0x0000000bff067c19 */ /* 0x000fe20008011607 */
[----:B------:R-:W-:Y:S01]  /*b760*/  ULDC.64 UR8, c[0x0][0x720] ;  /* 0x0001c80000087ab9 */ /* 0x000fe20000000a00 */
[----:B------:R-:W-:Y:S01]  /*b770*/  IADD3 R7, P0, RZ, -R19, RZ ;  /* 0x80000013ff077210 */ /* 0x000fe20007f1e0ff */
[----:B------:R-:W-:Y:S02]  /*b780*/  ULDC.64 UR10, c[0x0][0x740] ;  /* 0x0001d000000a7ab9 */ /* 0x000fe40000000a00 */
[----:B------:R-:W0:Y:S02]  /*b790*/  F2I.U32.TRUNC.NTZ R22, R22 ;  /* 0x0000001600167305 */ /* 0x000e24000020f000 */
[----:B------:R-:W-:Y:S01]  /*b7a0*/  IMAD.X R6, RZ, RZ, ~R6, P0 ;  /* 0x000000ffff067224 */ /* 0x000fe200000e0e06 */
[----:B------:R-:W-:-:S03]  /*b7b0*/  ISETP.NE.U32.AND P0, PT, RZ, UR10, PT ;  /* 0x0000000aff007c0c */ /* 0x000fc6000bf05070 */
[----:B------:R-:W-:Y:S01]  /*b7c0*/  IMAD R6, R6, UR8, RZ ;  /* 0x0000000806067c24 */ /* 0x000fe2000f8e02ff */
[----:B------:R-:W-:-:S03]  /*b7d0*/  ISETP.NE.AND.EX P0, PT, RZ, UR11, PT, P0 ;  /* 0x0000000bff007c0c */ /* 0x000fc6000bf05300 */
[C---:B------:R-:W-:Y:S02]  /*b7e0*/  IMAD R9, R7.reuse, UR9, R6 ;  /* 0x0000000907097c24 */ /* 0x040fe4000f8e0206 */
[----:B------:R-:W-:Y:S01]  /*b7f0*/  IMAD.WIDE.U32 R6, R7, UR8, R2 ;  /* 0x0000000807067c25 */ /* 0x000fe2000f8e0002 */
[----:B------:R-:W-:-:S03]  /*b800*/  ULDC UR8, c[0x0][0x718] ;  /* 0x0001c60000087ab9 */ /* 0x000fc60000000800 */
[----:B0-----:R-:W-:Y:S02]  /*b810*/  IMAD.MOV R8, RZ, RZ, -R22 ;  /* 0x000000ffff087224 */ /* 0x001fe400078e0a16 */
[----:B------:R-:W-:Y:S02]  /*b820*/  IMAD.IADD R7, R7, 0x1, R9 ;  /* 0x0000000107077824 */ /* 0x000fe400078e0209 */
[----:B------:R-:W-:-:S03]  /*b830*/  @P4 IMAD R5, R20, R8, R21 ;  /* 0x0000000814054224 */ /* 0x000fc600078e0215 */
[--C-:B------:R-:W-:Y:S02]  /*b840*/  SHF.R.U64 R20, R6, UR8, R7.reuse ;  /* 0x0000000806147c19 */ /* 0x100fe40008001207 */
[----:B------:R-:W-:Y:S01]  /*b850*/  SHF.R.U32.HI R7, RZ, UR8, R7 ;  /* 0x00000008ff077c19 */ /* 0x000fe20008011607 */
[----:B------:R-:W-:-:S03]  /*b860*/  ULDC UR8, c[0x0][0x708] ;  /* 0x0001c20000087ab9 */ /* 0x000fc60000000800 */
[--C-:B------:R-:W-:Y:S02]  /*b870*/  SHF.R.U64 R22, R20, UR8, R7.reuse ;  /* 0x0000000814167c19 */ /* 0x100fe40008001207 */
[----:B------:R-:W-:Y:S01]  /*b880*/  SHF.R.U32.HI R7, RZ, UR8, R7 ;  /* 0x00000008ff077c19 */ /* 0x000fe20008011607 */
[----:B------:R-:W-:-:S03]  /*b890*/  ULDC UR8, c[0x0][0x758] ;  /* 0x0001d60000087ab9 */ /* 0x000fc60000000800 */
[--C-:B------:R-:W-:Y:S02]  /*b8a0*/  SHF.R.U64 R21, R22, UR8, R7.reuse ;  /* 0x0000000816157c19 */ /* 0x100fe40008001207 */
[----:B------:R-:W-:-:S03]  /*b8b0*/  SHF.R.U32.HI R23, RZ, UR8, R7 ;  /* 0x00000008ff177c19 */ /* 0x000fc60008011607 */
[----:B------:R-:W-:Y:S02]  /*b8c0*/  IMAD.MOV.U32 R6, RZ, RZ, R21 ;  /* 0x000000ffff067224 */ /* 0x000fe400078e0015 */
[----:B------:R-:W-:Y:S01]  /*b8d0*/  IMAD.MOV.U32 R7, RZ, RZ, R23 ;  /* 0x000000ffff077224 */ /* 0x000fe200078e0017 */
[----:B------:R-:W-:Y:S06]  /*b8e0*/  @!P0 BRA `(.L_x_295) ;  /* 0x0000000000288947 */ /* 0x000fec0003800000 */
        /* <DEDUP_REMOVED lines=10> */
.L_x_295:
[----:B------:R-:W-:Y:S01]  /*b990*/  ULDC UR8, c[0x0][0x748] ;  /* 0x0001d20000087ab9 */ /* 0x000fe20000000800 */
[----:B------:R-:W-:Y:S01]  /*b9a0*/  LOP3.LUT R20, R20, UR4, RZ, 0xc0, !PT ;  /* 0x0000000414147c12 */ /* 0x000fe2000f8ec0ff */
[----:B------:R-:W-:Y:S01]  /*b9b0*/  ULDC UR9, c[0x0][0x710] ;  /* 0x0001c40000097ab9 */ /* 0x000fe20000000800 */
[----:B------:R-:W-:Y:S01]  /*b9c0*/  SHF.R.U64 R7, R6, UR8, R7 ;  /* 0x0000000806077c19 */ /* 0x000fe20008001207 */
[----:B------:R-:W-:Y:S01]  /*b9d0*/  ULDC UR8, c[0x0][0x738] ;  /* 0x0001ce0000087ab9 */ /* 0x000fe20000000800 */
[----:B------:R-:W-:-:S03]  /*b9e0*/  LOP3.LUT R6, R22, UR6, RZ, 0xc0, !PT ;  /* 0x0000000616067c12 */ /* 0x000fc6000f8ec0ff */
[----:B------:R-:W-:Y:S02]  /*b9f0*/  IMAD.MOV R8, RZ, RZ, -R7 ;  /* 0x000000ffff087224 */ /* 0x000fe400078e0a07 */
[----:B------:R-:W-:Y:S02]  /*ba00*/  IMAD R6, R7, UR5, R6 ;  /* 0x0000000507067c24 */ /* 0x000fe4000f8e0206 */
[----:B------:R-:W-:Y:S01]  /*ba10*/  IMAD R21, R8, UR8, R21 ;  /* 0x0000000808157c24 */ /* 0x000fe2000f8e0215 */
[----:B------:R-:W-:Y:S01]  /*ba20*/  ULDC UR8, c[0x0][0x700] ;  /* 0x0001c00000087ab9 */ /* 0x000fe20000000800 */
[----:B------:R-:W-:Y:S02]  /*ba30*/  IMAD R8, R6, UR9, R5 ;  /* 0x0000000906087c24 */ /* 0x000fe4000f8e0205 */
[----:B------:R-:W-:Y:S02]  /*ba40*/  IMAD R21, R21, UR8, R20 ;  /* 0x0000000815157c24 */ /* 0x000fe4000f8e0214 */
[----:B------:R-:W-:-:S03]  /*ba50*/  IMAD.MOV.U32 R5, RZ, RZ, 0x1 ;  /* 0x00000001ff057424 */ /* 0x000fc600078e00ff */
[----:B------:R-:W-:Y:S02]  /*ba60*/  SEL R6, R21, R8, !P4 ;  /* 0x0000000815067207 */ /* 0x000fe40006000000 */
[----:B------:R-:W-:-:S07]  /*ba70*/  SEL R8, R8, R21, !P4 ;  /* 0x0000001508087207 */ /* 0x000fce0006000000 */
.L_x_293:
[----:B------:R-:W-:Y:S05]  /*ba80*/  BSYNC B1 ;  /* 0x0000000000017941 */ /* 0x000fea0003800000 */
.L_x_292:
[----:B------:R-:W-:-:S13]  /*ba90*/  LOP3.LUT P0, RZ, R5, 0xff, RZ, 0xc0, !PT ;  /* 0x000000ff05ff7812 */ /* 0x000fda000780c0ff */
[----:B------:R-:W-:Y:S05]  /*baa0*/  @P0 BRA `(.L_x_296) ;  /* 0xfffffff400140947 */ /* 0x000fea000383ffff */
[----:B------:R-:W-:Y:S05]  /*bab0*/  BSYNC B0 ;  /* 0x0000000000007941 */ /* 0x000fea0003800000 */
.L_x_285:
[----:B------:R-:W-:-:S03]  /*bac0*/  UMOV UR8, 0xffffffff ;  /* 0xffffffff00087882 */ /* 0x000fc60000000000 */
[----:B------:R-:W-:Y:S05]  /*bad0*/  BRA.DIV UR8, `(.L_x_297) ;  /* 0x00000006084c7947 */ /* 0x000fea000b800000 */
[----:B------:R-:W-:-:S13]  /*bae0*/  ELECT P0, URZ, PT ;  /* 0x00000000003f782f */ /* 0x000fda0003800000 */
.L_x_313:
[----:B------:R-:W-:Y:S04]  /*baf0*/  BSSY B0, `(.L_x_298) ;  /* 0x000003d000007945 */ /* 0x000fe80003800000 */
[----:B------:R-:W-:Y:S05]  /*bb00*/  @!P0 BRA `(.L_x_299) ;  /* 0x0000000000ec8947 */ /* 0x000fea0003800000 */
[----:B------:R-:W-:-:S04]  /*bb10*/  LOP3.LUT R4, R4, 0x2, RZ, 0xfc, !PT ;  /* 0x0000000204047812 */ /* 0x000fc800078efcff */
[----:B------:R-:W-:-:S13]  /*bb20*/  ISETP.NE.AND P0, PT, R4, 0x3, PT ;  /* 0x000000030400780c */ /* 0x000fda0003f05270 */
[----:B------:R-:W-:Y:S05]  /*bb30*/  @!P0 BRA `(.L_x_300) ;  /* 0x0000000000048947 */ /* 0x000fea0003800000 */
[----:B------:R-:W-:Y:S01]  /*bb40*/  BPT.TRAP 0x1 ;  /* 0x000000040000795c */ /* 0x000fe20000300000 */
.L_x_300:
[----:B------:R-:W0:Y:S01]  /*bb50*/  S2R R3, SR_CgaCtaId ;  /* 0x0000000000037919 */ /* 0x000e220000008800 */
[----:B------:R-:W-:Y:S02]  /*bb60*/  MOV R0, 0x400 ;  /* 0x0000040000007802 */ /* 0x000fe40000000f00 */
[----:B------:R-:W-:Y:S02]  /*bb70*/  SHF.L.U32 R2, R10, 0x1f, RZ ;  /* 0x0000001f0a027819 */ /* 0x000fe400000006ff */
[----:B0-----:R-:W-:-:S05]  /*bb80*/  LEA R0, R3, R0, 0x18 ;  /* 0x0000000003007211 */ /* 0x001fca00078ec0ff */
[----:B------:R-:W-:-:S04]  /*bb90*/  VIADD R0, R0, 0x30 ;  /* 0x0000003000007836 */ /* 0x000fc80000000000 */
[C---:B------:R-:W-:Y:S02]  /*bba0*/  IMAD R5, R11.reuse, 0x8, R0 ;  /* 0x000000080b057824 */ /* 0x040fe400078e0200 */
[----:B------:R-:W-:Y:S02]  /*bbb0*/  VIADD R11, R11, 0x1 ;  /* 0x000000010b0b7836 */ /* 0x000fe40000000000 */
[----:B------:R-:W0:Y:S03]  /*bbc0*/  SYNCS.PHASECHK.TRANS64.TRYWAIT P0, [R5+URZ], R2 ;  /* 0x00000002050075a7 */ /* 0x000e26000800017f */
[----:B------:R-:W-:-:S04]  /*bbd0*/  ISETP.NE.AND P1, PT, R11, 0x6, PT ;  /* 0x000000060b00780c */ /* 0x000fc80003f25270 */
[----:B------:R-:W-:Y:S02]  /*bbe0*/  SEL R3, RZ, 0x1, P1 ;  /* 0x00000001ff037807 */ /* 0x000fe40000800000 */
[----:B------:R-:W-:Y:S02]  /*bbf0*/  SEL R11, R11, RZ, P1 ;  /* 0x000000ff0b0b7207 */ /* 0x000fe40000800000 */
[----:B------:R-:W-:-:S03]  /*bc00*/  LOP3.LUT R10, R10, R3, RZ, 0x3c, !PT ;  /* 0x000000030a0a7212 */ /* 0x000fc600078e3cff */
[----:B------:R-:W-:Y:S01]  /*bc10*/  IMAD R7, R11, 0x8, R0 ;  /* 0x000000080b077824 */ /* 0x000fe200078e0200 */
[----:B------:R-:W-:Y:S01]  /*bc20*/  SHF.L.U32 R4, R10, 0x1f, RZ ;  /* 0x0000001f0a047819 */ /* 0x000fe200000006ff */
[----:B0-----:R-:W-:Y:S06]  /*bc30*/  @!P0 BRA `(.L_x_301) ;  /* 0x0000000400148947 */ /* 0x001fec0003800000 */
.L_x_314:
[----:B------:R-:W1:Y:S01]  /*bc40*/  SYNCS.PHASECHK.TRANS64.TRYWAIT P0, [R7+URZ], R4 ;  /* 0x00000004070075a7 */ /* 0x000e62000800017f */
[----:B0-----:R-:W-:-:S05]  /*bc50*/  VIADD R2, R11, 0x1 ;  /* 0x000000010b027836 */ /* 0x001fca0000000000 */
[----:B------:R-:W-:-:S04]  /*bc60*/  ISETP.NE.AND P1, PT, R2, 0x6, PT ;  /* 0x000000060200780c */ /* 0x000fc80003f25270 */
[----:B------:R-:W-:Y:S02]  /*bc70*/  SEL R3, RZ, 0x1, P1 ;  /* 0x00000001ff037807 */ /* 0x000fe40000800000 */
[----:B------:R-:W-:Y:S02]  /*bc80*/  SEL R9, R2, RZ, P1 ;  /* 0x000000ff02097207 */ /* 0x000fe40000800000 */
[----:B------:R-:W-:-:S03]  /*bc90*/  LOP3.LUT R10, R10, R3, RZ, 0x3c, !PT ;  /* 0x000000030a0a7212 */ /* 0x000fc600078e3cff */
[----:B------:R-:W-:Y:S01]  /*bca0*/  IMAD R6, R9, 0x8, R0 ;  /* 0x0000000809067824 */ /* 0x000fe200078e0200 */
[----:B------:R-:W-:Y:S01]  /*bcb0*/  SHF.L.U32 R5, R10, 0x1f, RZ ;  /* 0x0000001f0a057819 */ /* 0x000fe200000006ff */
[----:B-1----:R-:W-:Y:S06]  /*bcc0*/  @!P0 BRA `(.L_x_302) ;  /* 0x0000000400048947 */ /* 0x002fec0003800000 */
.L_x_315:
[----:B------:R-:W1:Y:S01]  /*bcd0*/  SYNCS.PHASECHK.TRANS64.TRYWAIT P0, [R6+URZ], R5 ;  /* 0x00000005060075a7 */ /* 0x000e62000800017f */
[----:B------:R-:W-:-:S05]  /*bce0*/  VIADD R2, R9, 0x1 ;  /* 0x0000000109027836 */ /* 0x000fca0000000000 */
[----:B------:R-:W-:-:S04]  /*bcf0*/  ISETP.NE.AND P1, PT, R2, 0x6, PT ;  /* 0x000000060200780c */ /* 0x000fc80003f25270 */
[----:B------:R-:W-:Y:S02]  /*bd00*/  SEL R3, RZ, 0x1, P1 ;  /* 0x00000001ff037807 */ /* 0x000fe40000800000 */
[----:B0-----:R-:W-:Y:S02]  /*bd10*/  SEL R7, R2, RZ, P1 ;  /* 0x000000ff02077207 */ /* 0x001fe40000800000 */
[----:B------:R-:W-:-:S03]  /*bd20*/  LOP3.LUT R10, R10, R3, RZ, 0x3c, !PT ;  /* 0x000000030a0a7212 */ /* 0x000fc600078e3cff */
[----:B------:R-:W-:Y:S01]  /*bd30*/  IMAD R9, R7, 0x8, R0 ;  /* 0x0000000807097824 */ /* 0x000fe200078e0200 */
[----:B------:R-:W-:Y:S01]  /*bd40*/  SHF.L.U32 R4, R10, 0x1f, RZ ;  /* 0x0000001f0a047819 */ /* 0x000fe200000006ff */
[----:B-1----:R-:W-:Y:S06]  /*bd50*/  @!P0 BRA `(.L_x_303) ;  /* 0x0000000000f48947 */ /* 0x002fec0003800000 */
.L_x_316:
[----:B------:R-:W1:Y:S01]  /*bd60*/  SYNCS.PHASECHK.TRANS64.TRYWAIT P0, [R9+URZ], R4 ;  /* 0x00000004090075a7 */ /* 0x000e62000800017f */
[----:B------:R-:W-:-:S05]  /*bd70*/  VIADD R2, R7, 0x1 ;  /* 0x0000000107027836 */ /* 0x000fca0000000000 */
[----:B------:R-:W-:-:S04]  /*bd80*/  ISETP.NE.AND P1, PT, R2, 0x6, PT ;  /* 0x000000060200780c */ /* 0x000fc80003f25270 */
[----:B------:R-:W-:Y:S02]  /*bd90*/  SEL R3, RZ, 0x1, P1 ;  /* 0x00000001ff037807 */ /* 0x000fe40000800000 */
[----:B------:R-:W-:Y:S02]  /*bda0*/  SEL R7, R2, RZ, P1 ;  /* 0x000000ff02077207 */ /* 0x000fe40000800000 */
[----:B------:R-:W-:-:S03]  /*bdb0*/  LOP3.LUT R11, R10, R3, RZ, 0x3c, !PT ;  /* 0x000000030a0b7212 */ /* 0x000fc600078e3cff */
[----:B0-----:R-:W-:Y:S01]  /*bdc0*/  IMAD R6, R7, 0x8, R0 ;  /* 0x0000000807067824 */ /* 0x001fe200078e0200 */
[----:B------:R-:W-:Y:S01]  /*bdd0*/  SHF.L.U32 R5, R11, 0x1f, RZ ;  /* 0x0000001f0b057819 */ /* 0x000fe200000006ff */
[----:B-1----:R-:W-:Y:S06]  /*bde0*/  @!P0 BRA `(.L_x_304) ;  /* 0x0000000000e48947 */ /* 0x002fec0003800000 */
.L_x_317:
[----:B------:R-:W1:Y:S01]  /*bdf0*/  SYNCS.PHASECHK.TRANS64.TRYWAIT P0, [R6+URZ], R5 ;  /* 0x00000005060075a7 */ /* 0x000e62000800017f */
[----:B------:R-:W-:-:S05]  /*be00*/  VIADD R2, R7, 0x1 ;  /* 0x0000000107027836 */ /* 0x000fca0000000000 */
[----:B------:R-:W-:-:S04]  /*be10*/  ISETP.NE.AND P1, PT, R2, 0x6, PT ;  /* 0x000000060200780c */ /* 0x000fc80003f25270 */
[----:B0-----:R-:W-:Y:S02]  /*be20*/  SEL R4, RZ, 0x1, P1 ;  /* 0x00000001ff047807 */ /* 0x001fe40000800000 */
[----:B------:R-:W-:Y:S02]  /*be30*/  SEL R3, R2, RZ, P1 ;  /* 0x000000ff02037207 */ /* 0x000fe40000800000 */
[----:B------:R-:W-:Y:S01]  /*be40*/  LOP3.LUT R4, R11, R4, RZ, 0x3c, !PT ;  /* 0x000000040b047212 */ /* 0x000fe200078e3cff */
[----:B-1----:R-:W-:Y:S06]  /*be50*/  @!P0 BRA `(.L_x_305) ;  /* 0x0000000000dc8947 */ /* 0x002fec0003800000 */
.L_x_318:
[----:B------:R-:W-:Y:S01]  /*be60*/  IMAD R3, R3, 0x8, R0 ;  /* 0x0000000803037824 */ /* 0x000fe200078e0200 */
[----:B------:R-:W-:-:S07]  /*be70*/  SHF.L.U32 R0, R4, 0x1f, RZ ;  /* 0x0000001f04007819 */ /* 0x000fce00000006ff */
.L_x_306:
[----:B-1----:R1:W2:Y:S02]  /*be80*/  SYNCS.PHASECHK.TRANS64.TRYWAIT P0, [R3+URZ], R0 ;  /* 0x00000000030075a7 */ /* 0x0022a4000800017f */
[----:B--2---:R-:W-:Y:S05]  /*be90*/  @!P0 NANOSLEEP.SYNCS 0x989680 ;  /* 0x009896800000895d */ /* 0x004fea0003900000 */
[----:B------:R-:W2:Y:S02]  /*bea0*/  @!P0 SYNCS.PHASECHK.TRANS64 P0, [R3+URZ], R0 ;  /* 0x00000000030085a7 */ /* 0x000ea4000800007f */
[----:B--2---:R-:W-:Y:S05]  /*beb0*/  @!P0 BRA `(.L_x_306) ;  /* 0xfffffffc00f08947 */ /* 0x004fea000383ffff */
.L_x_299:
[----:B------:R-:W-:Y:S05]  /*bec0*/  BSYNC B0 ;  /* 0x0000000000007941 */ /* 0x000fea0003800000 */
.L_x_298:
[----:B------:R-:W-:Y:S05]  /*bed0*/  EXIT ;  /* 0x000000000000794d */ /* 0x000fea0003800000 */
.L_x_21:
[----:B-1----:R-:W-:-:S04]  /*bee0*/  IMAD.U32 R13, RZ, RZ, UR8 ;  /* 0x00000008ff0d7e24 */ /* 0x002fc8000f8e00ff */
[----:B------:R1:W3:Y:S03]  /*bef0*/  SYNCS.PHASECHK.TRANS64.TRYWAIT P1, [R13+URZ], R18 ;  /* 0x000000120d0075a7 */ /* 0x0002e6000802017f */
[----:B---3--:R-:W-:Y:S05]  /*bf00*/  @!P1 NANOSLEEP.SYNCS 0x989680 ;  /* 0x009896800000995d */ /* 0x008fea0003900000 */
[----:B------:R-:W3:Y:S02]  /*bf10*/  @!P1 SYNCS.PHASECHK.TRANS64 P1, [R13+URZ], R18 ;  /* 0x000000120d0095a7 */ /* 0x000ee4000802007f */
[----:B---3--:R-:W-:Y:S05]  /*bf20*/  @!P1 BRA `(.L_x_21) ;  /* 0xfffffffc00ec9947 */ /* 0x008fea000383ffff */
[----:B------:R-:W-:Y:S05]  /*bf30*/  BRA `(.L_x_20) ;  /* 0xffffff5800547947 */ /* 0x000fea000383ffff */
.L_x_286:
[----:B------:R-:W-:Y:S01]  /*bf40*/  BSSY B1, `(.L_x_307) ;  /* 0x0000006000017945 */ /* 0x000fe20003800000 */
[----:B------:R-:W-:-:S07]  /*bf50*/  IMAD.MOV.U32 R5, RZ, RZ, -0x1 ;  /* 0xffffffffff057424 */ /* 0x000fce00078e00ff */
[----:B------:R-:W-:Y:S05]  /*bf60*/  WARPSYNC.COLLECTIVE R5, `(.L_x_308) ;  /* 0x00000000050c7348 */ /* 0x000fea0003c00000 */
[----:B------:R-:W-:Y:S02]  /*bf70*/  ELECT P0, UR62, PT ;  /* 0x00000000003e782f */ /* 0x000fe40003800000 */
[----:B------:R-:W-:Y:S01]  /*bf80*/  MOV R5, UR62 ;  /* 0x0000003e00057c02 */ /* 0x000fe20008000f00 */
[----:B------:R-:W-:Y:S10]  /*bf90*/  ENDCOLLECTIVE ;  /* 0x000000000000791b */ /* 0x000ff40003800000 */
.L_x_308:
[----:B------:R-:W-:Y:S05]  /*bfa0*/  BSYNC B1 ;  /* 0x0000000000017941 */ /* 0x000fea0003800000 */
.L_x_307:
[----:B------:R-:W-:Y:S05]  /*bfb0*/  BRA `(.L_x_309) ;  /* 0xffffffec00dc7947 */ /* 0x000fea000383ffff */
.L_x_289:
[----:B-1----:R1:W2:Y:S02]  /*bfc0*/  SYNCS.PHASECHK.TRANS64.TRYWAIT P0, [R23+URZ+0x30], R8 ;  /* 0x00003008170075a7 */ /* 0x0022a4000800017f */
[----:B--2---:R-:W-:Y:S05]  /*bfd0*/  @!P0 NANOSLEEP.SYNCS 0x989680 ;  /* 0x009896800000895d */ /* 0x004fea0003900000 */
[----:B------:R-:W2:Y:S02]  /*bfe0*/  @!P0 SYNCS.PHASECHK.TRANS64 P0, [R23+URZ+0x30], R8 ;  /* 0x00003008170085a7 */ /* 0x000ea4000800007f */
[----:B--2---:R-:W-:Y:S05]  /*bff0*/  @!P0 BRA `(.L_x_289) ;  /* 0xfffffffc00f08947 */ /* 0x004fea000383ffff */
[----:B------:R-:W-:Y:S05]  /*c000*/  BRA `(.L_x_310) ;  /* 0xfffffff000187947 */ /* 0x000fea000383ffff */
.L_x_297:
[----:B------:R-:W-:Y:S01]  /*c010*/  BSSY B0, `(.L_x_311) ;  /* 0x0000006000007945 */ /* 0x000fe20003800000 */
[----:B------:R-:W-:-:S07]  /*c020*/  IMAD.MOV.U32 R5, RZ, RZ, -0x1 ;  /* 0xffffffffff057424 */ /* 0x000fce00078e00ff */
[----:B------:R-:W-:Y:S05]  /*c030*/  WARPSYNC.COLLECTIVE R5, `(.L_x_312) ;  /* 0x00000000050c7348 */ /* 0x000fea0003c00000 */
[----:B------:R-:W-:Y:S02]  /*c040*/  ELECT P0, UR62, PT ;  /* 0x00000000003e782f */ /* 0x000fe40003800000 */
[----:B------:R-:W-:Y:S01]  /*c050*/  MOV R5, UR62 ;  /* 0x0000003e00057c02 */ /* 0x000fe20008000f00 */
[----:B------:R-:W-:Y:S10]  /*c060*/  ENDCOLLECTIVE ;  /* 0x000000000000791b */ /* 0x000ff40003800000 */
.L_x_312:
[----:B------:R-:W-:Y:S05]  /*c070*/  BSYNC B0 ;  /* 0x0000000000007941 */ /* 0x000fea0003800000 */
.L_x_311:
[----:B------:R-:W-:Y:S05]  /*c080*/  BRA `(.L_x_313) ;  /* 0xfffffff800987947 */ /* 0x000fea000383ffff */
.L_x_301:
[----:B0-----:R0:W1:Y:S02]  /*c090*/  SYNCS.PHASECHK.TRANS64.TRYWAIT P0, [R5+URZ], R2 ;  /* 0x00000002050075a7 */ /* 0x001064000800017f */
[----:B-1----:R-:W-:Y:S05]  /*c0a0*/  @!P0 NANOSLEEP.SYNCS 0x989680 ;  /* 0x009896800000895d */ /* 0x002fea0003900000 */
[----:B------:R-:W1:Y:S02]  /*c0b0*/  @!P0 SYNCS.PHASECHK.TRANS64 P0, [R5+URZ], R2 ;  /* 0x00000002050085a7 */ /* 0x000e64000800007f */
[----:B-1----:R-:W-:Y:S05]  /*c0c0*/  @!P0 BRA `(.L_x_301) ;  /* 0xfffffffc00f08947 */ /* 0x002fea000383ffff */
[----:B------:R-:W-:Y:S05]  /*c0d0*/  BRA `(.L_x_314) ;  /* 0xfffffff800d87947 */ /* 0x000fea000383ffff */
.L_x_302:
[----:B0-----:R0:W1:Y:S02]  /*c0e0*/  SYNCS.PHASECHK.TRANS64.TRYWAIT P0, [R7+URZ], R4 ;  /* 0x00000004070075a7 */ /* 0x001064000800017f */
[----:B-1----:R-:W-:Y:S05]  /*c0f0*/  @!P0 NANOSLEEP.SYNCS 0x989680 ;  /* 0x009896800000895d */ /* 0x002fea0003900000 */
[----:B------:R-:W1:Y:S02]  /*c100*/  @!P0 SYNCS.PHASECHK.TRANS64 P0, [R7+URZ], R4 ;  /* 0x00000004070085a7 */ /* 0x000e64000800007f */
[----:B-1----:R-:W-:Y:S05]  /*c110*/  @!P0 BRA `(.L_x_302) ;  /* 0xfffffffc00f08947 */ /* 0x002fea000383ffff */
[----:B------:R-:W-:Y:S05]  /*c120*/  BRA `(.L_x_315) ;  /* 0xfffffff800e87947 */ /* 0x000fea000383ffff */
.L_x_303:
[----:B0-----:R0:W1:Y:S02]  /*c130*/  SYNCS.PHASECHK.TRANS64.TRYWAIT P0, [R6+URZ], R5 ;  /* 0x00000005060075a7 */ /* 0x001064000800017f */
[----:B-1----:R-:W-:Y:S05]  /*c140*/  @!P0 NANOSLEEP.SYNCS 0x989680 ;  /* 0x009896800000895d */ /* 0x002fea0003900000 */
[----:B------:R-:W1:Y:S02]  /*c150*/  @!P0 SYNCS.PHASECHK.TRANS64 P0, [R6+URZ], R5 ;  /* 0x00000005060085a7 */ /* 0x000e64000800007f */
[----:B-1----:R-:W-:Y:S05]  /*c160*/  @!P0 BRA `(.L_x_303) ;  /* 0xfffffffc00f08947 */ /* 0x002fea000383ffff */
[----:B------:R-:W-:Y:S05]  /*c170*/  BRA `(.L_x_316) ;  /* 0xfffffff800f87947 */ /* 0x000fea000383ffff */
.L_x_304:
[----:B0-----:R0:W1:Y:S02]  /*c180*/  SYNCS.PHASECHK.TRANS64.TRYWAIT P0, [R9+URZ], R4 ;  /* 0x00000004090075a7 */ /* 0x001064000800017f */
[----:B-1----:R-:W-:Y:S05]  /*c190*/  @!P0 NANOSLEEP.SYNCS 0x989680 ;  /* 0x009896800000895d */ /* 0x002fea0003900000 */
[----:B------:R-:W1:Y:S02]  /*c1a0*/  @!P0 SYNCS.PHASECHK.TRANS64 P0, [R9+URZ], R4 ;  /* 0x00000004090085a7 */ /* 0x000e64000800007f */
[----:B-1----:R-:W-:Y:S05]  /*c1b0*/  @!P0 BRA `(.L_x_304) ;  /* 0xfffffffc00f08947 */ /* 0x002fea000383ffff */
[----:B------:R-:W-:Y:S05]  /*c1c0*/  BRA `(.L_x_317) ;  /* 0xfffffffc00087947 */ /* 0x000fea000383ffff */
.L_x_305:
[----:B0-----:R0:W1:Y:S02]  /*c1d0*/  SYNCS.PHASECHK.TRANS64.TRYWAIT P0, [R6+URZ], R5 ;  /* 0x00000005060075a7 */ /* 0x001064000800017f */
[----:B-1----:R-:W-:Y:S05]  /*c1e0*/  @!P0 NANOSLEEP.SYNCS 0x989680 ;  /* 0x009896800000895d */ /* 0x002fea0003900000 */
[----:B------:R-:W1:Y:S02]  /*c1f0*/  @!P0 SYNCS.PHASECHK.TRANS64 P0, [R6+URZ], R5 ;  /* 0x00000005060085a7 */ /* 0x000e64000800007f */
[----:B-1----:R-:W-:Y:S05]  /*c200*/  @!P0 BRA `(.L_x_305) ;  /* 0xfffffffc00f08947 */ /* 0x002fea000383ffff */
[----:B------:R-:W-:Y:S05]  /*c210*/  BRA `(.L_x_318) ;  /* 0xfffffffc00107947 */ /* 0x000fea000383ffff */
.L_x_319:
[----:B------:R-:W-:-:S00]  /*c220*/  BRA `(.L_x_319) ;  /* 0xfffffffc00fc7947 */ /* 0x000fc0000383ffff */
[----:B------:R-:W-:-:S00]  /*c230*/  NOP ;  /* 0x0000000000007918 */ /* 0x000fc00000000000 */
        /* <DEDUP_REMOVED lines=12> */
.L_x_320:


//--------------------- .nv.shared._ZN7cutlass13device_kernelINS_4gemm6kernel13GemmUniversalIN4cute5tupleIJiiiiEEENS1_10collective13CollectiveMmaINS1_40MainloopSm90TmaGmmaWarpSpecializedSparseILi6ENS5_IJNS4_1CILi1EEENSA_ILi2EEESB_EEENS1_35KernelTmaWarpSpecializedCooperativeEEENS5_IJNSA_ILi256EEENSA_ILi128EEENSA_ILi64EEEEEENS_10bfloat16_tENS5_IJNS4_6LayoutINS5_IJiNS5_IJSC_iEEEiEEENS5_IJlNS5_IJSB_SC_EEElEEEEENSL_INS5_IJNS5_IJNS5_IJNSA_ILi8EEESC_NSA_ILi4EEEEEEiEEENS5_IJNS5_IJNSA_ILi16EEESC_SC_EEEiEEEiEEENS5_IJNS5_IJNS5_IJSI_SV_NSA_ILi1024EEEEEENSA_ILi4096EEEEEENS5_IJNS5_IJSB_NSA_ILi512EEENSA_ILi32EEEEEElEEElEEEEEEEESK_NS5_IJlSB_lEEENS4_8TiledMMAINS4_8MMA_AtomIJNS4_4SM904GMMA6SPARSE29GMMA_64x128x32_F32BF16BF16_SSILNS1E_5MajorE0ELS1H_0ELNS1E_7ScaleInE1ELS1I_1ELNS1E_9SparseSelE0EEEEEENSL_INS5_IJSC_SB_SB_EEENS5_IJSB_NSA_ILi0EEES1N_EEEEENS5_IJNS4_10UnderscoreES1Q_S1Q_EEEEENS4_23SM90_TMA_LOAD_MULTICASTENS4_14ComposedLayoutINS4_7SwizzleILi2ELi4ELi3EEENS4_25smem_sparse_ptr_flag_bitsILi2ELi16EEENSL_INS5_IJNS5_IJSB_SR_EEENS5_IJSC_S14_EEEEEENS5_IJNS5_IJS1N_SI_EEESO_EEEEEEEvNS4_8identityENS4_13SM90_TMA_LOADENS1U_INS1V_ILi3ELi4ELi3EEENS4_18smem_ptr_flag_bitsILi16EEENSL_INS5_IJSR_SI_EEENS5_IJSI_SB_EEEEEEEvS26_EENS_8epilogue10collective6detail29Sm90TmaWarpSpecializedAdapterINS2H_15DefaultEpilogueIfNS5_IJSB_llEEES2L_NS2G_6thread17LinearCombinationIfLi1EffLNS2M_9ScaleType4KindE0ELNS_15FloatRoundStyleE2EfEENS1_15EpilogueDefaultEEEEEvvEEEEvNT_6ParamsE --------------------------
	.section	.nv.shared._ZN7cutlass13device_kernelINS_4gemm6kernel13GemmUniversalIN4cute5tupleIJiiiiEEENS1_10collective13CollectiveMmaINS1_40MainloopSm90TmaGmmaWarpSpecializedSparseILi6ENS5_IJNS4_1CILi1EEENSA_ILi2EEESB_EEENS1_35KernelTmaWarpSpecializedCooperativeEEENS5_IJNSA_ILi256EEENSA_ILi128EEENSA_ILi64EEEEEENS_10bfloat16_tENS5_IJNS4_6LayoutINS5_IJiNS5_IJSC_iEEEiEEENS5_IJlNS5_IJSB_SC_EEElEEEEENSL_INS5_IJNS5_IJNS5_IJNSA_ILi8EEESC_NSA_ILi4EEEEEEiEEENS5_IJNS5_IJNSA_ILi16EEESC_SC_EEEiEEEiEEENS5_IJNS5_IJNS5_IJSI_SV_NSA_ILi1024EEEEEENSA_ILi4096EEEEEENS5_IJNS5_IJSB_NSA_ILi512EEENSA_ILi32EEEEEElEEElEEEEEEEESK_NS5_IJlSB_lEEENS4_8TiledMMAINS4_8MMA_AtomIJNS4_4SM904GMMA6SPARSE29GMMA_64x128x32_F32BF16BF16_SSILNS1E_5MajorE0ELS1H_0ELNS1E_7ScaleInE1ELS1I_1ELNS1E_9SparseSelE0EEEEEENSL_INS5_IJSC_SB_SB_EEENS5_IJSB_NSA_ILi0EEES1N_EEEEENS5_IJNS4_10UnderscoreES1Q_S1Q_EEEEENS4_23SM90_TMA_LOAD_MULTICASTENS4_14ComposedLayoutINS4_7SwizzleILi2ELi4ELi3EEENS4_25smem_sparse_ptr_flag_bitsILi2ELi16EEENSL_INS5_IJNS5_IJSB_SR_EEENS5_IJSC_S14_EEEEEENS5_IJNS5_IJS1N_SI_EEESO_EEEEEEEvNS4_8identityENS4_13SM90_TMA_LOADENS1U_INS1V_ILi3ELi4ELi3EEENS4_18smem_ptr_flag_bitsILi16EEENSL_INS5_IJSR_SI_EEENS5_IJSI_SB_EEEEEEEvS26_EENS_8epilogue10collective6detail29Sm90TmaWarpSpecializedAdapterINS2H_15DefaultEpilogueIfNS5_IJSB_llEEES2L_NS2G_6thread17LinearCombinationIfLi1EffLNS2M_9ScaleType4KindE0ELNS_15FloatRoundStyleE2EfEENS1_15EpilogueDefaultEEEEEvvEEEEvNT_6ParamsE,"aw",@nobits
	.sectionflags	@""
	.align	16
	.zero		1024


//--------------------- .nv.shared.reserved.0     --------------------------
	.section	.nv.shared.reserved.0,"aw",@nobits
	.weak		__nv_reservedSMEM_offset_0_alias
	.size		__nv_reservedSMEM_offset_0_alias, 0, 0
	.other		__nv_reservedSMEM_offset_0_alias,@"STO_CUDA_RESERVED_SHARED STV_DEFAULT"
__nv_reservedSMEM_offset_0_alias:
	.zero		0


//--------------------- .nv.global                --------------------------
	.section	.nv.global,"aw",@nobits
.nv.global:
	.type		_ZN39_INTERNAL_6dee5d67_4_k_cu_d0759eb6_27964cute1_E,@object
	.size		_ZN39_INTERNAL_6dee5d67_4_k_cu_d0759eb6_27964cute1_E,(_ZN39_INTERNAL_6dee5d67_4_k_cu_d0759eb6_27964cuda3std3__45__cpo6cbeginE - _ZN39_INTERNAL_6dee5d67_4_k_cu_d0759eb6_27964cute1_E)
_ZN39_INTERNAL_6dee5d67_4_k_cu_d0759eb6_27964cute1_E:
	.zero		1
	.type		_ZN39_INTERNAL_6dee5d67_4_k_cu_d0759eb6_27964cuda3std3__45__cpo6cbeginE,@object
	.size		_ZN39_INTERNAL_6dee5d67_4_k_cu_d0759eb6_27964cuda3std3__45__cpo6cbeginE,(_ZN39_INTERNAL_6dee5d67_4_k_cu_d0759eb6_27964cuda3std3__48in_placeE - _ZN39_INTERNAL_6dee5d67_4_k_cu_d0759eb6_27964cuda3std3__45__cpo6cbeginE)
_ZN39_INTERNAL_6dee5d67_4_k_cu_d0759eb6_27964cuda3std3__45__cpo6cbeginE:
	.zero		1
	.type		_ZN39_INTERNAL_6dee5d67_4_k_cu_d0759eb6_27964cuda3std3__48in_placeE,@object
	.size		_ZN39_INTERNAL_6dee5d67_4_k_cu_d0759eb6_27964cuda3std3__48in_placeE,(_ZN39_INTERNAL_6dee5d67_4_k_cu_d0759eb6_27964cuda3std6ranges3__45__cpo9iter_moveE - _ZN39_INTERNAL_6dee5d67_4_k_cu_d0759eb6_27964cuda3std3__48in_placeE)
_ZN39_INTERNAL_6dee5d67_4_k_cu_d0759eb6_27964cuda3std3__48in_placeE:
	.zero		1
	.type		_ZN39_INTERNAL_6dee5d67_4_k_cu_d0759eb6_27964cuda3std6ranges3__45__cpo9iter_moveE,@object
	.size		_ZN39_INTERNAL_6dee5d67_4_k_cu_d0759eb6_27964cuda3std6ranges3__45__cpo9iter_moveE,(_ZN39_INTERNAL_6dee5d67_4_k_cu_d0759eb6_27964cuda3std3__45__cpo5beginE - _ZN39_INTERNAL_6dee5d67_4_k_cu_d0759eb6_27964cuda3std6ranges3__45__cpo9iter_moveE)
_ZN39_INTERNAL_6dee5d67_4_k_cu_d0759eb6_27964cuda3std6ranges3__45__cpo9iter_moveE:
	.zero		1
	.type		_ZN39_INTERNAL_6dee5d67_4_k_cu_d0759eb6_27964cuda3std3__45__cpo5beginE,@object
	.size		_ZN39_INTERNAL_6dee5d67_4_k_cu_d0759eb6_27964cuda3std3__45__cpo5beginE,(_ZN39_INTERNAL_6dee5d67_4_k_cu_d0759eb6_27964cuda3std3__441_GLOBAL__N__6dee5d67_4_k_cu_d0759eb6_27966ignoreE - _ZN39_INTERNAL_6dee5d67_4_k_cu_d0759eb6_27964cuda3std3__45__cpo5beginE)
_ZN39_INTERNAL_6dee5d67_4_k_cu_d0759eb6_27964cuda3std3__45__cpo5beginE:
	.zero		1
	.type		_ZN39_INTERNAL_6dee5d67_4_k_cu_d0759eb6_27964cuda3std3__441_GLOBAL__N__6dee5d67_4_k_cu_d0759eb6_27966ignoreE,@object
	.size		_ZN39_INTERNAL_6dee5d67_4_k_cu_d0759eb6_27964cuda3std3__441_GLOBAL__N__6dee5d67_4_k_cu_d0759eb6_27966ignoreE,(_ZN39_INTERNAL_6dee5d67_4_k_cu_d0759eb6_27964cute7productE - _ZN39_INTERNAL_6dee5d67_4_k_cu_d0759eb6_27964cuda3std3__441_GLOBAL__N__6dee5d67_4_k_cu_d0759eb6_27966ignoreE)
_ZN39_INTERNAL_6dee5d67_4_k_cu_d0759eb6_27964cuda3std3__441_GLOBAL__N__6dee5d67_4_k_cu_d0759eb6_27966ignoreE:
	.zero		1
	.type		_ZN39_INTERNAL_6dee5d67_4_k_cu_d0759eb6_27964cute7productE,@object
	.size		_ZN39_INTERNAL_6dee5d67_4_k_cu_d0759eb6_27964cute7productE,(_ZN39_INTERNAL_6dee5d67_4_k_cu_d0759eb6_27964cuda3std3__45__cpo3endE - _ZN39_INTERNAL_6dee5d67_4_k_cu_d0759eb6_27964cute7productE)
_ZN39_INTERNAL_6dee5d67_4_k_cu_d0759eb6_27964cute7productE:
	.zero		1
	.type		_ZN39_INTERNAL_6dee5d67_4_k_cu_d0759eb6_27964cuda3std3__45__cpo3endE,@object
	.size		_ZN39_INTERNAL_6dee5d67_4_k_cu_d0759eb6_27964cuda3std3__45__cpo3endE,(_ZN39_INTERNAL_6dee5d67_4_k_cu_d0759eb6_27964cuda3std3__419piecewise_constructE - _ZN39_INTERNAL_6dee5d67_4_k_cu_d0759eb6_27964cuda3std3__45__cpo3endE)
_ZN39_INTERNAL_6dee5d67_4_k_cu_d0759eb6_27964cuda3std3__45__cpo3endE:
	.zero		1
	.type		_ZN39_INTERNAL_6dee5d67_4_k_cu_d0759eb6_27964cuda3std3__419piecewise_constructE,@object
	.size		_ZN39_INTERNAL_6dee5d67_4_k_cu_d0759eb6_27964cuda3std3__419piecewise_constructE,(_ZN39_INTERNAL_6dee5d67_4_k_cu_d0759eb6_27964cuda3std3__45__cpo4cendE - _ZN39_INTERNAL_6dee5d67_4_k_cu_d0759eb6_27964cuda3std3__419piecewise_constructE)
_ZN39_INTERNAL_6dee5d67_4_k_cu_d0759eb6_27964cuda3std3__419piecewise_constructE:
	.zero		1
	.type		_ZN39_INTERNAL_6dee5d67_4_k_cu_d0759eb6_27964cuda3std3__45__cpo4cendE,@object
	.size		_ZN39_INTERNAL_6dee5d67_4_k_cu_d0759eb6_27964cuda3std3__45__cpo4cendE,(_ZN39_INTERNAL_6dee5d67_4_k_cu_d0759eb6_27964cuda3std6ranges3__45__cpo4swapE - _ZN39_INTERNAL_6dee5d67_4_k_cu_d0759eb6_27964cuda3std3__45__cpo4cendE)
_ZN39_INTERNAL_6dee5d67_4_k_cu_d0759eb6_27964cuda3std3__45__cpo4cendE:
	.zero		1
	.type		_ZN39_INTERNAL_6dee5d67_4_k_cu_d0759eb6_27964cuda3std6ranges3__45__cpo4swapE,@object
	.size		_ZN39_INTERNAL_6dee5d67_4_k_cu_d0759eb6_27964cuda3std6ranges3__45__cpo4swapE,(.L_7 - _ZN39_INTERNAL_6dee5d67_4_k_cu_d0759eb6_27964cuda3std6ranges3__45__cpo4swapE)
_ZN39_INTERNAL_6dee5d67_4_k_cu_d0759eb6_27964cuda3std6ranges3__45__cpo4swapE:
	.zero		1
.L_7:


//--------------------- .nv.constant0._ZN7cutlass13device_kernelINS_4gemm6kernel13GemmUniversalIN4cute5tupleIJiiiiEEENS1_10collective13CollectiveMmaINS1_40MainloopSm90TmaGmmaWarpSpecializedSparseILi6ENS5_IJNS4_1CILi1EEENSA_ILi2EEESB_EEENS1_35KernelTmaWarpSpecializedCooperativeEEENS5_IJNSA_ILi256EEENSA_ILi128EEENSA_ILi64EEEEEENS_10bfloat16_tENS5_IJNS4_6LayoutINS5_IJiNS5_IJSC_iEEEiEEENS5_IJlNS5_IJSB_SC_EEElEEEEENSL_INS5_IJNS5_IJNS5_IJNSA_ILi8EEESC_NSA_ILi4EEEEEEiEEENS5_IJNS5_IJNSA_ILi16EEESC_SC_EEEiEEEiEEENS5_IJNS5_IJNS5_IJSI_SV_NSA_ILi1024EEEEEENSA_ILi4096EEEEEENS5_IJNS5_IJSB_NSA_ILi512EEENSA_ILi32EEEEEElEEElEEEEEEEESK_NS5_IJlSB_lEEENS4_8TiledMMAINS4_8MMA_AtomIJNS4_4SM904GMMA6SPARSE29GMMA_64x128x32_F32BF16BF16_SSILNS1E_5MajorE0ELS1H_0ELNS1E_7ScaleInE1ELS1I_1ELNS1E_9SparseSelE0EEEEEENSL_INS5_IJSC_SB_SB_EEENS5_IJSB_NSA_ILi0EEES1N_EEEEENS5_IJNS4_10UnderscoreES1Q_S1Q_EEEEENS4_23SM90_TMA_LOAD_MULTICASTENS4_14ComposedLayoutINS4_7SwizzleILi2ELi4ELi3EEENS4_25smem_sparse_ptr_flag_bitsILi2ELi16EEENSL_INS5_IJNS5_IJSB_SR_EEENS5_IJSC_S14_EEEEEENS5_IJNS5_IJS1N_SI_EEESO_EEEEEEEvNS4_8identityENS4_13SM90_TMA_LOADENS1U_INS1V_ILi3ELi4ELi3EEENS4_18smem_ptr_flag_bitsILi16EEENSL_INS5_IJSR_SI_EEENS5_IJSI_SB_EEEEEEEvS26_EENS_8epilogue10collective6detail29Sm90TmaWarpSpecializedAdapterINS2H_15DefaultEpilogueIfNS5_IJSB_llEEES2L_NS2G_6thread17LinearCombinationIfLi1EffLNS2M_9ScaleType4KindE0ELNS_15FloatRoundStyleE2EfEENS1_15EpilogueDefaultEEEEEvvEEEEvNT_6ParamsE --------------------------
	.section	.nv.constant0._ZN7cutlass13device_kernelINS_4gemm6kernel13GemmUniversalIN4cute5tupleIJiiiiEEENS1_10collective13CollectiveMmaINS1_40MainloopSm90TmaGmmaWarpSpecializedSparseILi6ENS5_IJNS4_1CILi1EEENSA_ILi2EEESB_EEENS1_35KernelTmaWarpSpecializedCooperativeEEENS5_IJNSA_ILi256EEENSA_ILi128EEENSA_ILi64EEEEEENS_10bfloat16_tENS5_IJNS4_6LayoutINS5_IJiNS5_IJSC_iEEEiEEENS5_IJlNS5_IJSB_SC_EEElEEEEENSL_INS5_IJNS5_IJNS5_IJNSA_ILi8EEESC_NSA_ILi4EEEEEEiEEENS5_IJNS5_IJNSA_ILi16EEESC_SC_EEEiEEEiEEENS5_IJNS5_IJNS5_IJSI_SV_NSA_ILi1024EEEEEENSA_ILi4096EEEEEENS5_IJNS5_IJSB_NSA_ILi512EEENSA_ILi32EEEEEElEEElEEEEEEEESK_NS5_IJlSB_lEEENS4_8TiledMMAINS4_8MMA_AtomIJNS4_4SM904GMMA6SPARSE29GMMA_64x128x32_F32BF16BF16_SSILNS1E_5MajorE0ELS1H_0ELNS1E_7ScaleInE1ELS1I_1ELNS1E_9SparseSelE0EEEEEENSL_INS5_IJSC_SB_SB_EEENS5_IJSB_NSA_ILi0EEES1N_EEEEENS5_IJNS4_10UnderscoreES1Q_S1Q_EEEEENS4_23SM90_TMA_LOAD_MULTICASTENS4_14ComposedLayoutINS4_7SwizzleILi2ELi4ELi3EEENS4_25smem_sparse_ptr_flag_bitsILi2ELi16EEENSL_INS5_IJNS5_IJSB_SR_EEENS5_IJSC_S14_EEEEEENS5_IJNS5_IJS1N_SI_EEESO_EEEEEEEvNS4_8identityENS4_13SM90_TMA_LOADENS1U_INS1V_ILi3ELi4ELi3EEENS4_18smem_ptr_flag_bitsILi16EEENSL_INS5_IJSR_SI_EEENS5_IJSI_SB_EEEEEEEvS26_EENS_8epilogue10collective6detail29Sm90TmaWarpSpecializedAdapterINS2H_15DefaultEpilogueIfNS5_IJSB_llEEES2L_NS2G_6thread17LinearCombinationIfLi1EffLNS2M_9ScaleType4KindE0ELNS_15FloatRoundStyleE2EfEENS1_15EpilogueDefaultEEEEEvvEEEEvNT_6ParamsE,"a",@progbits
	.sectionflags	@""
	.align	4
.nv.constant0._ZN7cutlass13device_kernelINS_4gemm6kernel13GemmUniversalIN4cute5tupleIJiiiiEEENS1_10collective13CollectiveMmaINS1_40MainloopSm90TmaGmmaWarpSpecializedSparseILi6ENS5_IJNS4_1CILi1EEENSA_ILi2EEESB_EEENS1_35KernelTmaWarpSpecializedCooperativeEEENS5_IJNSA_ILi256EEENSA_ILi128EEENSA_ILi64EEEEEENS_10bfloat16_tENS5_IJNS4_6LayoutINS5_IJiNS5_IJSC_iEEEiEEENS5_IJlNS5_IJSB_SC_EEElEEEEENSL_INS5_IJNS5_IJNS5_IJNSA_ILi8EEESC_NSA_ILi4EEEEEEiEEENS5_IJNS5_IJNSA_ILi16EEESC_SC_EEEiEEEiEEENS5_IJNS5_IJNS5_IJSI_SV_NSA_ILi1024EEEEEENSA_ILi4096EEEEEENS5_IJNS5_IJSB_NSA_ILi512EEENSA_ILi32EEEEEElEEElEEEEEEEESK_NS5_IJlSB_lEEENS4_8TiledMMAINS4_8MMA_AtomIJNS4_4SM904GMMA6SPARSE29GMMA_64x128x32_F32BF16BF16_SSILNS1E_5MajorE0ELS1H_0ELNS1E_7ScaleInE1ELS1I_1ELNS1E_9SparseSelE0EEEEEENSL_INS5_IJSC_SB_SB_EEENS5_IJSB_NSA_ILi0EEES1N_EEEEENS5_IJNS4_10UnderscoreES1Q_S1Q_EEEEENS4_23SM90_TMA_LOAD_MULTICASTENS4_14ComposedLayoutINS4_7SwizzleILi2ELi4ELi3EEENS4_25smem_sparse_ptr_flag_bitsILi2ELi16EEENSL_INS5_IJNS5_IJSB_SR_EEENS5_IJSC_S14_EEEEEENS5_IJNS5_IJS1N_SI_EEESO_EEEEEEEvNS4_8identityENS4_13SM90_TMA_LOADENS1U_INS1V_ILi3ELi4ELi3EEENS4_18smem_ptr_flag_bitsILi16EEENSL_INS5_IJSR_SI_EEENS5_IJSI_SB_EEEEEEEvS26_EENS_8epilogue10collective6detail29Sm90TmaWarpSpecializedAdapterINS2H_15DefaultEpilogueIfNS5_IJSB_llEEES2L_NS2G_6thread17LinearCombinationIfLi1EffLNS2M_9ScaleType4KindE0ELNS_15FloatRoundStyleE2EfEENS1_15EpilogueDefaultEEEEEvvEEEEvNT_6ParamsE:
	.zero		1920


//--------------------- SYMBOLS --------------------------

	.type		.nv.reservedSmem.offset0,@object
	.size		.nv.reservedSmem.offset0,0x4
